// auto-generated by cutlass_sweep.gemm — config: {"arch": "sm_100", "cluster_m": 1, "cluster_n": 1, "dtype": "int8", "dtype_b": "int8", "layout": "tt", "stages": 0, "tile_k": 128, "tile_m": 128, "tile_n": 64}
#include "cutlass/cutlass.h"
#include "cutlass/gemm/collective/collective_builder.hpp"
#include "cutlass/gemm/device/gemm_universal_adapter.h"
#include "cutlass/gemm/kernel/gemm_universal.hpp"
#include "cutlass/epilogue/collective/collective_builder.hpp"

using ElemA = int8_t;
using ElemB = int8_t;
using ElemCD = int8_t;
using Acc  = int32_t;
using TileShape    = cute::Shape<cute::_128, cute::_64, cute::_128>;
using ClusterShape = cute::Shape<cute::_1, cute::_1, cute::_1>;

using CollectiveEpilogue = typename cutlass::epilogue::collective::CollectiveBuilder<
    cutlass::arch::Sm100, cutlass::arch::OpClassTensorOp,
    TileShape, ClusterShape,
    cutlass::epilogue::collective::EpilogueTileAuto,
    Acc, Acc,
    ElemCD, cutlass::layout::RowMajor, 128 / cutlass::sizeof_bits<ElemCD>::value,
    ElemCD, cutlass::layout::RowMajor, 128 / cutlass::sizeof_bits<ElemCD>::value,
    cutlass::epilogue::collective::EpilogueScheduleAuto
  >::CollectiveOp;

using CollectiveMainloop = typename cutlass::gemm::collective::CollectiveBuilder<
    cutlass::arch::Sm100, cutlass::arch::OpClassTensorOp,
    ElemA, cutlass::layout::ColumnMajor, 128 / cutlass::sizeof_bits<ElemA>::value,
    ElemB, cutlass::layout::ColumnMajor, 128 / cutlass::sizeof_bits<ElemB>::value,
    Acc,
    TileShape, ClusterShape,
    cutlass::gemm::collective::StageCountAutoCarveout<static_cast<int>(sizeof(typename CollectiveEpilogue::SharedStorage))>,
    cutlass::gemm::collective::KernelScheduleAuto
  >::CollectiveOp;

using GemmKernel = cutlass::gemm::kernel::GemmUniversal<
    cute::Shape<int,int,int,int>,
    CollectiveMainloop,
    CollectiveEpilogue
>;
using Gemm = cutlass::gemm::device::GemmUniversalAdapter<GemmKernel>;

// Force the device kernel symbol into the cubin without needing a host main.
auto* _anchor = &cutlass::device_kernel<GemmKernel>;


// ===== COMPILED SASS (sm_100a) =====

	.target	sm_100a

	.elftype	@"ET_EXEC"


//--------------------- .note.nv.tkinfo           --------------------------
	.section	.note.nv.tkinfo,"",@"SHT_NOTE"
	.sectionflags	@"SHF_NOTE_NV_TKINFO"
	.tkinfo
        /*0018*/ 	.word	0x00000002
        /*0030*/ 	.string	""
        /*0030*/ 	.string	"ptxas"
        /*0030*/ 	.string	"Cuda compilation tools, release 13.0, V13.0.88"
        /*0030*/ 	.string	"Build cuda_13.0.r13.0/compiler.36424714_0"
        /*0030*/ 	.string	"-arch sm_100a -m 64 "



//--------------------- .note.nv.cuinfo           --------------------------
	.section	.note.nv.cuinfo,"",@"SHT_NOTE"
	.sectionflags	@"SHF_NOTE_NV_CUINFO"
        /*0018*/ 	.short	0x0002
        /*001a*/ 	.short	0x0064
        /*001c*/ 	.short	0x0082
	.zero		2


//--------------------- .nv.info                  --------------------------
	.section	.nv.info,"",@"SHT_CUDA_INFO"
	.align	4


	//----- nvinfo : EIATTR_REGCOUNT
	.align		4
        /*0000*/ 	.byte	0x04, 0x2f
        /*0002*/ 	.short	(.L_19 - .L_18)
	.align		4
.L_18:
        /*0004*/ 	.word	index@(_ZN7cutlass13device_kernelINS_4gemm6kernel13GemmUniversalIN4cute5tupleIJiiiiEEENS1_10collective13CollectiveMmaINS1_35MainloopSm100TmaUmmaWarpSpecializedILi8ELi2ELi4ENS5_IJNS4_1CILi1EEESB_SB_EEEEENS5_IJNSA_ILi128EEENSA_ILi64EEESE_EEEaNS5_IJSB_llEEEaNS5_IJlSB_lEEENS4_8TiledMMAINS4_8MMA_AtomIJNS4_15SM100_MMA_S8_SSIaaiLi128ELi64ELNS4_4UMMA5MajorE1ELSN_0ELNSM_8SaturateE0EEEEEENS4_6LayoutISC_NS5_IJNSA_ILi0EEESS_SS_EEEEENS5_IJNS4_10UnderscoreESV_SV_EEEEENS4_13SM90_TMA_LOADENS4_14ComposedLayoutINS4_7SwizzleILi3ELi4ELi3EEENS4_18smem_ptr_flag_bitsILi8EEENSR_INS5_IJSE_NSA_ILi8EEEEEENS5_IJSB_SE_EEEEEEEvNS4_8identityESY_NSZ_IS11_S13_NSR_INS5_IJS14_SE_EEENS5_IJSE_SB_EEEEEEEvS19_EENS_8epilogue10collective18CollectiveEpilogueINS1F_23Sm100TmaWarpSpecializedILi1ELi1ELi64ELb0ELb0EEEJSG_NS5_IJNSR_ISE_SB_EENSR_ISF_SB_EEEEEaSI_aSI_NS1F_6fusion15FusionCallbacksIS1J_NS1N_17LinearCombinationIaiaiLNS_15FloatRoundStyleE2EEESG_S1M_JEEENS4_5SM1004TMEM4LOAD26SM100_TMEM_LOAD_32dp32b64xESY_NSZ_INS10_ILi2ELi4ELi3EEES13_NSR_INS5_IJS14_SF_EEENS5_IJSF_SB_EEEEEEENS4_39AutoVectorizingCopyWithAssumedAlignmentILi128EEENS4_14SM90_TMA_STOREES21_S23_S23_EEEvvEEEEvNT_6ParamsE)
        /*0008*/ 	.word	0x000000c6


	//----- nvinfo : EIATTR_FRAME_SIZE
	.align		4
.L_19:
        /*000c*/ 	.byte	0x04, 0x11
        /*000e*/ 	.short	(.L_21 - .L_20)
	.align		4
.L_20:
        /*0010*/ 	.word	index@($__internal_2_$__cuda_sm10x_tcgen05_guardrail_trap_unallocated_columns_being_dealloced)
        /*0014*/ 	.word	0x00000000


	//----- nvinfo : EIATTR_FRAME_SIZE
	.align		4
.L_21:
        /*0018*/ 	.byte	0x04, 0x11
        /*001a*/ 	.short	(.L_23 - .L_22)
	.align		4
.L_22:
        /*001c*/ 	.word	index@($__internal_1_$__cuda_sm10x_tcgen05_guardrail_trap_phase_invalid_during_alloc)
        /*0020*/ 	.word	0x00000000


	//----- nvinfo : EIATTR_FRAME_SIZE
	.align		4
.L_23:
        /*0024*/ 	.byte	0x04, 0x11
        /*0026*/ 	.short	(.L_25 - .L_24)
	.align		4
.L_24:
        /*0028*/ 	.word	index@($__internal_0_$__cuda_sm10x_tcgen05_guardrail_trap_col_being_dealloced_not_returned_by_alloc)
        /*002c*/ 	.word	0x00000000


	//----- nvinfo : EIATTR_FRAME_SIZE
	.align		4
.L_25:
        /*0030*/ 	.byte	0x04, 0x11
        /*0032*/ 	.short	(.L_27 - .L_26)
	.align		4
.L_26:
        /*0034*/ 	.word	index@(_ZN7cutlass13device_kernelINS_4gemm6kernel13GemmUniversalIN4cute5tupleIJiiiiEEENS1_10collective13CollectiveMmaINS1_35MainloopSm100TmaUmmaWarpSpecializedILi8ELi2ELi4ENS5_IJNS4_1CILi1EEESB_SB_EEEEENS5_IJNSA_ILi128EEENSA_ILi64EEESE_EEEaNS5_IJSB_llEEEaNS5_IJlSB_lEEENS4_8TiledMMAINS4_8MMA_AtomIJNS4_15SM100_MMA_S8_SSIaaiLi128ELi64ELNS4_4UMMA5MajorE1ELSN_0ELNSM_8SaturateE0EEEEEENS4_6LayoutISC_NS5_IJNSA_ILi0EEESS_SS_EEEEENS5_IJNS4_10UnderscoreESV_SV_EEEEENS4_13SM90_TMA_LOADENS4_14ComposedLayoutINS4_7SwizzleILi3ELi4ELi3EEENS4_18smem_ptr_flag_bitsILi8EEENSR_INS5_IJSE_NSA_ILi8EEEEEENS5_IJSB_SE_EEEEEEEvNS4_8identityESY_NSZ_IS11_S13_NSR_INS5_IJS14_SE_EEENS5_IJSE_SB_EEEEEEEvS19_EENS_8epilogue10collective18CollectiveEpilogueINS1F_23Sm100TmaWarpSpecializedILi1ELi1ELi64ELb0ELb0EEEJSG_NS5_IJNSR_ISE_SB_EENSR_ISF_SB_EEEEEaSI_aSI_NS1F_6fusion15FusionCallbacksIS1J_NS1N_17LinearCombinationIaiaiLNS_15FloatRoundStyleE2EEESG_S1M_JEEENS4_5SM1004TMEM4LOAD26SM100_TMEM_LOAD_32dp32b64xESY_NSZ_INS10_ILi2ELi4ELi3EEES13_NSR_INS5_IJS14_SF_EEENS5_IJSF_SB_EEEEEEENS4_39AutoVectorizingCopyWithAssumedAlignmentILi128EEENS4_14SM90_TMA_STOREES21_S23_S23_EEEvvEEEEvNT_6ParamsE)
        /*0038*/ 	.word	0x00000000


	//----- nvinfo : EIATTR_MIN_STACK_SIZE
	.align		4
.L_27:
        /*003c*/ 	.byte	0x04, 0x12
        /*003e*/ 	.short	(.L_29 - .L_28)
	.align		4
.L_28:
        /*0040*/ 	.word	index@(_ZN7cutlass13device_kernelINS_4gemm6kernel13GemmUniversalIN4cute5tupleIJiiiiEEENS1_10collective13CollectiveMmaINS1_35MainloopSm100TmaUmmaWarpSpecializedILi8ELi2ELi4ENS5_IJNS4_1CILi1EEESB_SB_EEEEENS5_IJNSA_ILi128EEENSA_ILi64EEESE_EEEaNS5_IJSB_llEEEaNS5_IJlSB_lEEENS4_8TiledMMAINS4_8MMA_AtomIJNS4_15SM100_MMA_S8_SSIaaiLi128ELi64ELNS4_4UMMA5MajorE1ELSN_0ELNSM_8SaturateE0EEEEEENS4_6LayoutISC_NS5_IJNSA_ILi0EEESS_SS_EEEEENS5_IJNS4_10UnderscoreESV_SV_EEEEENS4_13SM90_TMA_LOADENS4_14ComposedLayoutINS4_7SwizzleILi3ELi4ELi3EEENS4_18smem_ptr_flag_bitsILi8EEENSR_INS5_IJSE_NSA_ILi8EEEEEENS5_IJSB_SE_EEEEEEEvNS4_8identityESY_NSZ_IS11_S13_NSR_INS5_IJS14_SE_EEENS5_IJSE_SB_EEEEEEEvS19_EENS_8epilogue10collective18CollectiveEpilogueINS1F_23Sm100TmaWarpSpecializedILi1ELi1ELi64ELb0ELb0EEEJSG_NS5_IJNSR_ISE_SB_EENSR_ISF_SB_EEEEEaSI_aSI_NS1F_6fusion15FusionCallbacksIS1J_NS1N_17LinearCombinationIaiaiLNS_15FloatRoundStyleE2EEESG_S1M_JEEENS4_5SM1004TMEM4LOAD26SM100_TMEM_LOAD_32dp32b64xESY_NSZ_INS10_ILi2ELi4ELi3EEES13_NSR_INS5_IJS14_SF_EEENS5_IJSF_SB_EEEEEEENS4_39AutoVectorizingCopyWithAssumedAlignmentILi128EEENS4_14SM90_TMA_STOREES21_S23_S23_EEEvvEEEEvNT_6ParamsE)
        /*0044*/ 	.word	0x00000000
.L_29:


//--------------------- .nv.compat                --------------------------
	.section	.nv.compat,"",@"SHT_CUDA_COMPAT_INFO"
	.align	4
        /*0000*/ 	.byte	0x02, 0x09, 0x01, 0x00, 0x02, 0x02, 0x03, 0x00, 0x02, 0x05, 0x06, 0x00, 0x03, 0x07, 0x01, 0x01
        /*0010*/ 	.byte	0x02, 0x03, 0x01, 0x00, 0x02, 0x06, 0x01, 0x00, 0x04, 0x0b, 0x08, 0x00, 0x01, 0x00, 0x00, 0x00
        /*0020*/ 	.byte	0x00, 0x00, 0x00, 0x00


//--------------------- .nv.info._ZN7cutlass13device_kernelINS_4gemm6kernel13GemmUniversalIN4cute5tupleIJiiiiEEENS1_10collective13CollectiveMmaINS1_35MainloopSm100TmaUmmaWarpSpecializedILi8ELi2ELi4ENS5_IJNS4_1CILi1EEESB_SB_EEEEENS5_IJNSA_ILi128EEENSA_ILi64EEESE_EEEaNS5_IJSB_llEEEaNS5_IJlSB_lEEENS4_8TiledMMAINS4_8MMA_AtomIJNS4_15SM100_MMA_S8_SSIaaiLi128ELi64ELNS4_4UMMA5MajorE1ELSN_0ELNSM_8SaturateE0EEEEEENS4_6LayoutISC_NS5_IJNSA_ILi0EEESS_SS_EEEEENS5_IJNS4_10UnderscoreESV_SV_EEEEENS4_13SM90_TMA_LOADENS4_14ComposedLayoutINS4_7SwizzleILi3ELi4ELi3EEENS4_18smem_ptr_flag_bitsILi8EEENSR_INS5_IJSE_NSA_ILi8EEEEEENS5_IJSB_SE_EEEEEEEvNS4_8identityESY_NSZ_IS11_S13_NSR_INS5_IJS14_SE_EEENS5_IJSE_SB_EEEEEEEvS19_EENS_8epilogue10collective18CollectiveEpilogueINS1F_23Sm100TmaWarpSpecializedILi1ELi1ELi64ELb0ELb0EEEJSG_NS5_IJNSR_ISE_SB_EENSR_ISF_SB_EEEEEaSI_aSI_NS1F_6fusion15FusionCallbacksIS1J_NS1N_17LinearCombinationIaiaiLNS_15FloatRoundStyleE2EEESG_S1M_JEEENS4_5SM1004TMEM4LOAD26SM100_TMEM_LOAD_32dp32b64xESY_NSZ_INS10_ILi2ELi4ELi3EEES13_NSR_INS5_IJS14_SF_EEENS5_IJSF_SB_EEEEEEENS4_39AutoVectorizingCopyWithAssumedAlignmentILi128EEENS4_14SM90_TMA_STOREES21_S23_S23_EEEvvEEEEvNT_6ParamsE --------------------------
	.section	.nv.info._ZN7cutlass13device_kernelINS_4gemm6kernel13GemmUniversalIN4cute5tupleIJiiiiEEENS1_10collective13CollectiveMmaINS1_35MainloopSm100TmaUmmaWarpSpecializedILi8ELi2ELi4ENS5_IJNS4_1CILi1EEESB_SB_EEEEENS5_IJNSA_ILi128EEENSA_ILi64EEESE_EEEaNS5_IJSB_llEEEaNS5_IJlSB_lEEENS4_8TiledMMAINS4_8MMA_AtomIJNS4_15SM100_MMA_S8_SSIaaiLi128ELi64ELNS4_4UMMA5MajorE1ELSN_0ELNSM_8SaturateE0EEEEEENS4_6LayoutISC_NS5_IJNSA_ILi0EEESS_SS_EEEEENS5_IJNS4_10UnderscoreESV_SV_EEEEENS4_13SM90_TMA_LOADENS4_14ComposedLayoutINS4_7SwizzleILi3ELi4ELi3EEENS4_18smem_ptr_flag_bitsILi8EEENSR_INS5_IJSE_NSA_ILi8EEEEEENS5_IJSB_SE_EEEEEEEvNS4_8identityESY_NSZ_IS11_S13_NSR_INS5_IJS14_SE_EEENS5_IJSE_SB_EEEEEEEvS19_EENS_8epilogue10collective18CollectiveEpilogueINS1F_23Sm100TmaWarpSpecializedILi1ELi1ELi64ELb0ELb0EEEJSG_NS5_IJNSR_ISE_SB_EENSR_ISF_SB_EEEEEaSI_aSI_NS1F_6fusion15FusionCallbacksIS1J_NS1N_17LinearCombinationIaiaiLNS_15FloatRoundStyleE2EEESG_S1M_JEEENS4_5SM1004TMEM4LOAD26SM100_TMEM_LOAD_32dp32b64xESY_NSZ_INS10_ILi2ELi4ELi3EEES13_NSR_INS5_IJS14_SF_EEENS5_IJSF_SB_EEEEEEENS4_39AutoVectorizingCopyWithAssumedAlignmentILi128EEENS4_14SM90_TMA_STOREES21_S23_S23_EEEvvEEEEvNT_6ParamsE,"",@"SHT_CUDA_INFO"
	.sectionflags	@""
	.align	4


	//----- nvinfo : EIATTR_CUDA_API_VERSION
	.align		4
        /*0000*/ 	.byte	0x04, 0x37
        /*0002*/ 	.short	(.L_31 - .L_30)
.L_30:
        /*0004*/ 	.word	0x00000082


	//----- nvinfo : EIATTR_KPARAM_INFO
	.align		4
.L_31:
        /*0008*/ 	.byte	0x04, 0x17
        /*000a*/ 	.short	(.L_33 - .L_32)
.L_32:
        /*000c*/ 	.word	0x00000000
        /*0010*/ 	.short	0x0000
        /*0012*/ 	.short	0x0000
        /*0014*/ 	.byte	0x00, 0xf0, 0x01, 0x20


	//----- nvinfo : EIATTR_AT_ENTRY_FRAGMENTS
	.align		4
.L_33:
        /*0018*/ 	.byte	0x04, 0x4f
        /*001a*/ 	.short	(.L_35 - .L_34)


	//   ....[0]....
.L_34:
        /*001c*/ 	.word	0x00000006


	//----- nvinfo : EIATTR_RESERVED_SMEM_USED
	.align		4
.L_35:
        /*0020*/ 	.byte	0x01, 0x41
	.zero		2


	//----- nvinfo : EIATTR_SPARSE_MMA_MASK
	.align		4
        /*0024*/ 	.byte	0x03, 0x50
        /*0026*/ 	.short	0x0000


	//----- nvinfo : EIATTR_TCGEN05_1CTA_USED
	.align		4
        /*0028*/ 	.byte	0x01, 0x51
	.zero		2


	//----- nvinfo : EIATTR_MAXREG_COUNT
	.align		4
        /*002c*/ 	.byte	0x03, 0x1b
        /*002e*/ 	.short	0x00ff


	//----- nvinfo : EIATTR_NUM_BARRIERS
	.align		4
        /*0030*/ 	.byte	0x02, 0x4c
        /*0032*/ 	.byte	0x07
	.zero		1


	//----- nvinfo : EIATTR_EXTERNS
	.align		4
        /*0034*/ 	.byte	0x04, 0x0f
        /*0036*/ 	.short	(.L_37 - .L_36)


	//   ....[0]....
	.align		4
.L_36:
        /*0038*/ 	.word	index@(__assertfail)


	//----- nvinfo : EIATTR_MERCURY_ISA_VERSION
	.align		4
.L_37:
        /*003c*/ 	.byte	0x03, 0x5f
        /*003e*/ 	.short	0x0101


	//----- nvinfo : EIATTR_INT_WARP_WIDE_INSTR_OFFSETS
	.align		4
        /*0040*/ 	.byte	0x04, 0x31
        /*0042*/ 	.short	(.L_39 - .L_38)


	//   ....[0]....
.L_38:
        /*0044*/ 	.word	0x00001e10


	//   ....[1]....
        /*0048*/ 	.word	0x00003a90


	//   ....[2]....
        /*004c*/ 	.word	0x00003ab0


	//   ....[3]....
        /*0050*/ 	.word	0x00003ae0


	//   ....[4]....
        /*0054*/ 	.word	0x000044f0


	//   ....[5]....
        /*0058*/ 	.word	0x000045e0


	//----- nvinfo : EIATTR_COOP_GROUP_MASK_REGIDS
	.align		4
.L_39:
        /*005c*/ 	.byte	0x04, 0x29
        /*005e*/ 	.short	(.L_41 - .L_40)


	//   ....[0]....
.L_40:
        /*0060*/ 	.word	0xffffffff


	//   ....[1]....
        /*0064*/ 	.word	0xffffffff


	//   ....[2]....
        /*0068*/ 	.word	0xffffffff


	//   ....[3]....
        /*006c*/ 	.word	0xffffffff


	//   ....[4]....
        /*0070*/ 	.word	0xffffffff


	//   ....[5]....
        /*0074*/ 	.word	0xffffffff


	//   ....[6]....
        /*0078*/ 	.word	0xffffffff


	//   ....[7]....
        /*007c*/ 	.word	0xffffffff


	//   ....[8]....
        /*0080*/ 	.word	0xffffffff


	//   ....[9]....
        /*0084*/ 	.word	0xffffffff


	//   ....[10]....
        /*0088*/ 	.word	0xffffffff


	//   ....[11]....
        /*008c*/ 	.word	0xffffffff


	//   ....[12]....
        /*0090*/ 	.word	0xffffffff


	//----- nvinfo : EIATTR_COOP_GROUP_INSTR_OFFSETS
	.align		4
.L_41:
        /*0094*/ 	.byte	0x04, 0x28
        /*0096*/ 	.short	(.L_43 - .L_42)


	//   ....[0]....
.L_42:
        /*0098*/ 	.word	0x00000090


	//   ....[1]....
        /*009c*/ 	.word	0x000004d0


	//   ....[2]....
        /*00a0*/ 	.word	0x000006c0


	//   ....[3]....
        /*00a4*/ 	.word	0x00000800


	//   ....[4]....
        /*00a8*/ 	.word	0x00000900


	//   ....[5]....
        /*00ac*/ 	.word	0x00000a70


	//   ....[6]....
        /*00b0*/ 	.word	0x00000c10


	//   ....[7]....
        /*00b4*/ 	.word	0x00001cf0


	//   ....[8]....
        /*00b8*/ 	.word	0x00002d10


	//   ....[9]....
        /*00bc*/ 	.word	0x00002f20


	//   ....[10]....
        /*00c0*/ 	.word	0x00002f50


	//   ....[11]....
        /*00c4*/ 	.word	0x00003970


	//   ....[12]....
        /*00c8*/ 	.word	0x00003ba0


	//----- nvinfo : EIATTR_VRC_CTA_INIT_COUNT
	.align		4
.L_43:
        /*00cc*/ 	.byte	0x02, 0x4a
        /*00ce*/ 	.byte	0x80
	.zero		1


	//----- nvinfo : EIATTR_SYSCALL_OFFSETS
	.align		4
        /*00d0*/ 	.byte	0x04, 0x46
        /*00d2*/ 	.short	(.L_45 - .L_44)


	//   ....[0]....
.L_44:
        /*00d4*/ 	.word	0x00005010


	//   ....[1]....
        /*00d8*/ 	.word	0x00005150


	//   ....[2]....
        /*00dc*/ 	.word	0x000058f0


	//----- nvinfo : EIATTR_MBARRIER_INSTR_OFFSETS
	.align		4
.L_45:
        /*00e0*/ 	.byte	0x04, 0x39
        /*00e2*/ 	.short	(.L_47 - .L_46)


	//   ....[0]....
.L_46:
        /*00e4*/ 	.word	0x000005b0
        /*00e8*/ 	.word	0x000000ff
        /*00ec*/ 	.word	0x00000000
        /*00f0*/ 	.short	0x0100
        /*00f2*/ 	.byte	0x05
	.zero		1


	//   ....[1]....
        /*00f4*/ 	.word	0x000005c0
        /*00f8*/ 	.word	0x000000ff
        /*00fc*/ 	.word	0x00000040
        /*0100*/ 	.short	0x0100
        /*0102*/ 	.byte	0x05
	.zero		1


	//   ....[2]....
        /*0104*/ 	.word	0x000005d0
        /*0108*/ 	.word	0x000000ff
        /*010c*/ 	.word	0x00000008
        /*0110*/ 	.short	0x0100
        /*0112*/ 	.byte	0x05
	.zero		1


	//   ....[3]....
        /*0114*/ 	.word	0x000005e0
        /*0118*/ 	.word	0x000000ff
        /*011c*/ 	.word	0x00000048
        /*0120*/ 	.short	0x0100
        /*0122*/ 	.byte	0x05
	.zero		1


	//   ....[4]....
        /*0124*/ 	.word	0x000005f0
        /*0128*/ 	.word	0x000000ff
        /*012c*/ 	.word	0x00000010
        /*0130*/ 	.short	0x0100
        /*0132*/ 	.byte	0x05
	.zero		1


	//   ....[5]....
        /*0134*/ 	.word	0x00000600
        /*0138*/ 	.word	0x000000ff
        /*013c*/ 	.word	0x00000050
        /*0140*/ 	.short	0x0100
        /*0142*/ 	.byte	0x05
	.zero		1


	//   ....[6]....
        /*0144*/ 	.word	0x00000610
        /*0148*/ 	.word	0x000000ff
        /*014c*/ 	.word	0x00000018
        /*0150*/ 	.short	0x0100
        /*0152*/ 	.byte	0x05
	.zero		1


	//   ....[7]....
        /*0154*/ 	.word	0x00000620
        /*0158*/ 	.word	0x000000ff
        /*015c*/ 	.word	0x00000058
        /*0160*/ 	.short	0x0100
        /*0162*/ 	.byte	0x05
	.zero		1


	//   ....[8]....
        /*0164*/ 	.word	0x00000630
        /*0168*/ 	.word	0x000000ff
        /*016c*/ 	.word	0x00000020
        /*0170*/ 	.short	0x0100
        /*0172*/ 	.byte	0x05
	.zero		1


	//   ....[9]....
        /*0174*/ 	.word	0x00000640
        /*0178*/ 	.word	0x000000ff
        /*017c*/ 	.word	0x00000060
        /*0180*/ 	.short	0x0100
        /*0182*/ 	.byte	0x05
	.zero		1


	//   ....[10]....
        /*0184*/ 	.word	0x00000650
        /*0188*/ 	.word	0x000000ff
        /*018c*/ 	.word	0x00000028
        /*0190*/ 	.short	0x0100
        /*0192*/ 	.byte	0x05
	.zero		1


	//   ....[11]....
        /*0194*/ 	.word	0x00000660
        /*0198*/ 	.word	0x000000ff
        /*019c*/ 	.word	0x00000068
        /*01a0*/ 	.short	0x0100
        /*01a2*/ 	.byte	0x05
	.zero		1


	//   ....[12]....
        /*01a4*/ 	.word	0x00000670
        /*01a8*/ 	.word	0x000000ff
        /*01ac*/ 	.word	0x00000030
        /*01b0*/ 	.short	0x0100
        /*01b2*/ 	.byte	0x05
	.zero		1


	//   ....[13]....
        /*01b4*/ 	.word	0x00000680
        /*01b8*/ 	.word	0x000000ff
        /*01bc*/ 	.word	0x00000070
        /*01c0*/ 	.short	0x0100
        /*01c2*/ 	.byte	0x05
	.zero		1


	//   ....[14]....
        /*01c4*/ 	.word	0x00000690
        /*01c8*/ 	.word	0x000000ff
        /*01cc*/ 	.word	0x00000038
        /*01d0*/ 	.short	0x0100
        /*01d2*/ 	.byte	0x05
	.zero		1


	//   ....[15]....
        /*01d4*/ 	.word	0x000006a0
        /*01d8*/ 	.word	0x000000ff
        /*01dc*/ 	.word	0x00000078
        /*01e0*/ 	.short	0x0100
        /*01e2*/ 	.byte	0x05
	.zero		1


	//   ....[16]....
        /*01e4*/ 	.word	0x000007d0
        /*01e8*/ 	.word	0x000000ff
        /*01ec*/ 	.word	0x00000080
        /*01f0*/ 	.short	0x0100
        /*01f2*/ 	.byte	0x06
	.zero		1


	//   ....[17]....
        /*01f4*/ 	.word	0x000007e0
        /*01f8*/ 	.word	0x000000ff
        /*01fc*/ 	.word	0x00000088
        /*0200*/ 	.short	0x0100
        /*0202*/ 	.byte	0x06
	.zero		1


	//   ....[18]....
        /*0204*/ 	.word	0x000008d0
        /*0208*/ 	.word	0x000000ff
        /*020c*/ 	.word	0x00000090
        /*0210*/ 	.short	0x0100
        /*0212*/ 	.byte	0x05
	.zero		1


	//   ....[19]....
        /*0214*/ 	.word	0x000008e0
        /*0218*/ 	.word	0x000000ff
        /*021c*/ 	.word	0x00000098
        /*0220*/ 	.short	0x0100
        /*0222*/ 	.byte	0x05
	.zero		1


	//   ....[20]....
        /*0224*/ 	.word	0x00000a20
        /*0228*/ 	.word	0x000000ff
        /*022c*/ 	.word	0x000000a0
        /*0230*/ 	.short	0x0100
        /*0232*/ 	.byte	0x05
	.zero		1


	//   ....[21]....
        /*0234*/ 	.word	0x00000a30
        /*0238*/ 	.word	0x000000ff
        /*023c*/ 	.word	0x000000b0
        /*0240*/ 	.short	0x0100
        /*0242*/ 	.byte	0x05
	.zero		1


	//   ....[22]....
        /*0244*/ 	.word	0x00000a40
        /*0248*/ 	.word	0x000000ff
        /*024c*/ 	.word	0x000000a8
        /*0250*/ 	.short	0x0100
        /*0252*/ 	.byte	0x05
	.zero		1


	//   ....[23]....
        /*0254*/ 	.word	0x00000a50
        /*0258*/ 	.word	0x000000ff
        /*025c*/ 	.word	0x000000b8
        /*0260*/ 	.short	0x0100
        /*0262*/ 	.byte	0x05
	.zero		1


	//   ....[24]....
        /*0264*/ 	.word	0x00000b80
        /*0268*/ 	.word	0x000000ff
        /*026c*/ 	.word	0x000000c0
        /*0270*/ 	.short	0x0100
        /*0272*/ 	.byte	0x06
	.zero		1


	//   ....[25]....
        /*0274*/ 	.word	0x00000b90
        /*0278*/ 	.word	0x000000ff
        /*027c*/ 	.word	0x000000e0
        /*0280*/ 	.short	0x0100
        /*0282*/ 	.byte	0x06
	.zero		1


	//   ....[26]....
        /*0284*/ 	.word	0x00000ba0
        /*0288*/ 	.word	0x000000ff
        /*028c*/ 	.word	0x000000c8
        /*0290*/ 	.short	0x0100
        /*0292*/ 	.byte	0x06
	.zero		1


	//   ....[27]....
        /*0294*/ 	.word	0x00000bb0
        /*0298*/ 	.word	0x000000ff
        /*029c*/ 	.word	0x000000e8
        /*02a0*/ 	.short	0x0100
        /*02a2*/ 	.byte	0x06
	.zero		1


	//   ....[28]....
        /*02a4*/ 	.word	0x00000bc0
        /*02a8*/ 	.word	0x000000ff
        /*02ac*/ 	.word	0x000000d0
        /*02b0*/ 	.short	0x0100
        /*02b2*/ 	.byte	0x06
	.zero		1


	//   ....[29]....
        /*02b4*/ 	.word	0x00000bd0
        /*02b8*/ 	.word	0x000000ff
        /*02bc*/ 	.word	0x000000f0
        /*02c0*/ 	.short	0x0100
        /*02c2*/ 	.byte	0x06
	.zero		1


	//   ....[30]....
        /*02c4*/ 	.word	0x00000be0
        /*02c8*/ 	.word	0x000000ff
        /*02cc*/ 	.word	0x000000d8
        /*02d0*/ 	.short	0x0100
        /*02d2*/ 	.byte	0x06
	.zero		1


	//   ....[31]....
        /*02d4*/ 	.word	0x00000bf0
        /*02d8*/ 	.word	0x000000ff
        /*02dc*/ 	.word	0x000000f8
        /*02e0*/ 	.short	0x0100
        /*02e2*/ 	.byte	0x06
	.zero		1


	//   ....[32]....
        /*02e4*/ 	.word	0x00000ce0
        /*02e8*/ 	.word	0x000000ff
        /*02ec*/ 	.word	0x00000100
        /*02f0*/ 	.short	0x0100
        /*02f2*/ 	.byte	0x05
	.zero		1


	//   ....[33]....
        /*02f4*/ 	.word	0x00000cf0
        /*02f8*/ 	.word	0x000000ff
        /*02fc*/ 	.word	0x00000110
        /*0300*/ 	.short	0x0100
        /*0302*/ 	.byte	0x05
	.zero		1


	//   ....[34]....
        /*0304*/ 	.word	0x00000d00
        /*0308*/ 	.word	0x000000ff
        /*030c*/ 	.word	0x00000108
        /*0310*/ 	.short	0x0100
        /*0312*/ 	.byte	0x05
	.zero		1


	//   ....[35]....
        /*0314*/ 	.word	0x00000d10
        /*0318*/ 	.word	0x000000ff
        /*031c*/ 	.word	0x00000118
        /*0320*/ 	.short	0x0100
        /*0322*/ 	.byte	0x05
	.zero		1


	//   ....[36]....
        /*0324*/ 	.word	0x000015f0
        /*0328*/ 	.word	0x00000003
        /*032c*/ 	.word	0x00000110
        /*0330*/ 	.short	0x010a
        /*0332*/ 	.byte	0xff
	.zero		1


	//   ....[37]....
        /*0334*/ 	.word	0x00001620
        /*0338*/ 	.word	0x00000003
        /*033c*/ 	.word	0x00000100
        /*0340*/ 	.short	0x0101
        /*0342*/ 	.byte	0xff
	.zero		1


	//   ....[38]....
        /*0344*/ 	.word	0x000016f0
        /*0348*/ 	.word	0x000000ff
        /*034c*/ 	.word	0x00000040
        /*0350*/ 	.short	0x010a
        /*0352*/ 	.byte	0x08
	.zero		1


	//   ....[39]....
        /*0354*/ 	.word	0x00001790
        /*0358*/ 	.word	0x000000ff
        /*035c*/ 	.word	0x00000040
        /*0360*/ 	.short	0x010a
        /*0362*/ 	.byte	0x21
	.zero		1


	//   ....[40]....
        /*0364*/ 	.word	0x000018e0
        /*0368*/ 	.word	0x000000ff
        /*036c*/ 	.word	0x00000040
        /*0370*/ 	.short	0x010a
        /*0372*/ 	.byte	0x08
	.zero		1


	//   ....[41]....
        /*0374*/ 	.word	0x000019f0
        /*0378*/ 	.word	0x000000ff
        /*037c*/ 	.word	0x00000098
        /*0380*/ 	.short	0x0101
        /*0382*/ 	.byte	0x04
	.zero		1


	//   ....[42]....
        /*0384*/ 	.word	0x00001a10
        /*0388*/ 	.word	0x000000ff
        /*038c*/ 	.word	0x00000040
        /*0390*/ 	.short	0x010a
        /*0392*/ 	.byte	0x08
	.zero		1


	//   ....[43]....
        /*0394*/ 	.word	0x00001a90
        /*0398*/ 	.word	0x000000ff
        /*039c*/ 	.word	0x00000040
        /*03a0*/ 	.short	0x010a
        /*03a2*/ 	.byte	0x11
	.zero		1


	//   ....[44]....
        /*03a4*/ 	.word	0x00001be0
        /*03a8*/ 	.word	0x000000ff
        /*03ac*/ 	.word	0x00000040
        /*03b0*/ 	.short	0x010a
        /*03b2*/ 	.byte	0x08
	.zero		1


	//   ....[45]....
        /*03b4*/ 	.word	0x00001d20
        /*03b8*/ 	.word	0x00000002
        /*03bc*/ 	.word	0x000000a0
        /*03c0*/ 	.short	0x010a
        /*03c2*/ 	.byte	0xff
	.zero		1


	//   ....[46]....
        /*03c4*/ 	.word	0x00001de0
        /*03c8*/ 	.word	0x00000002
        /*03cc*/ 	.word	0x00000000
        /*03d0*/ 	.short	0x0101
        /*03d2*/ 	.byte	0xff
	.zero		1


	//   ....[47]....
        /*03d4*/ 	.word	0x00002340
        /*03d8*/ 	.word	0x000000ff
        /*03dc*/ 	.word	0x00000000
        /*03e0*/ 	.short	0x010a
        /*03e2*/ 	.byte	0x05
	.zero		1


	//   ....[48]....
        /*03e4*/ 	.word	0x000023d0
        /*03e8*/ 	.word	0x000000ff
        /*03ec*/ 	.word	0x00000000
        /*03f0*/ 	.short	0x010a
        /*03f2*/ 	.byte	0x05
	.zero		1


	//   ....[49]....
        /*03f4*/ 	.word	0x00002460
        /*03f8*/ 	.word	0x000000ff
        /*03fc*/ 	.word	0x00000000
        /*0400*/ 	.short	0x010a
        /*0402*/ 	.byte	0x05
	.zero		1


	//   ....[50]....
        /*0404*/ 	.word	0x000024f0
        /*0408*/ 	.word	0x000000ff
        /*040c*/ 	.word	0x00000000
        /*0410*/ 	.short	0x010a
        /*0412*/ 	.byte	0x05
	.zero		1


	//   ....[51]....
        /*0414*/ 	.word	0x00002580
        /*0418*/ 	.word	0x000000ff
        /*041c*/ 	.word	0x00000000
        /*0420*/ 	.short	0x010a
        /*0422*/ 	.byte	0x05
	.zero		1


	//   ....[52]....
        /*0424*/ 	.word	0x00002610
        /*0428*/ 	.word	0x000000ff
        /*042c*/ 	.word	0x00000000
        /*0430*/ 	.short	0x010a
        /*0432*/ 	.byte	0x05
	.zero		1


	//   ....[53]....
        /*0434*/ 	.word	0x000026a0
        /*0438*/ 	.word	0x000000ff
        /*043c*/ 	.word	0x00000000
        /*0440*/ 	.short	0x010a
        /*0442*/ 	.byte	0x05
	.zero		1


	//   ....[54]....
        /*0444*/ 	.word	0x00002740
        /*0448*/ 	.word	0x00000000
        /*044c*/ 	.word	0x00000000
        /*0450*/ 	.short	0x010a
        /*0452*/ 	.byte	0xff
	.zero		1


	//   ....[55]....
        /*0454*/ 	.word	0x00002860
        /*0458*/ 	.word	0x00000000
        /*045c*/ 	.word	0x00000100
        /*0460*/ 	.short	0x010a
        /*0462*/ 	.byte	0xff
	.zero		1


	//   ....[56]....
        /*0464*/ 	.word	0x000028c0
        /*0468*/ 	.word	0x00000004
        /*046c*/ 	.word	0x00000000
        /*0470*/ 	.short	0x0101
        /*0472*/ 	.byte	0xff
	.zero		1


	//   ....[57]....
        /*0474*/ 	.word	0x000028e0
        /*0478*/ 	.word	0x000000ff
        /*047c*/ 	.word	0x000000b0
        /*0480*/ 	.short	0x010a
        /*0482*/ 	.byte	0x05
	.zero		1


	//   ....[58]....
        /*0484*/ 	.word	0x00002a00
        /*0488*/ 	.word	0x00000000
        /*048c*/ 	.word	0x000000a0
        /*0490*/ 	.short	0x010a
        /*0492*/ 	.byte	0xff
	.zero		1


	//   ....[59]....
        /*0494*/ 	.word	0x00002b10
        /*0498*/ 	.word	0x00000000
        /*049c*/ 	.word	0x00000000
        /*04a0*/ 	.short	0x0101
        /*04a2*/ 	.byte	0xff
	.zero		1


	//   ....[60]....
        /*04a4*/ 	.word	0x00002ba0
        /*04a8*/ 	.word	0x000000ff
        /*04ac*/ 	.word	0x000000b0
        /*04b0*/ 	.short	0x0106
        /*04b2*/ 	.byte	0x05
	.zero		1


	//   ....[61]....
        /*04b4*/ 	.word	0x00002bc0
        /*04b8*/ 	.word	0x000000ff
        /*04bc*/ 	.word	0x000000b0
        /*04c0*/ 	.short	0x010a
        /*04c2*/ 	.byte	0x05
	.zero		1


	//   ....[62]....
        /*04c4*/ 	.word	0x00002c50
        /*04c8*/ 	.word	0x000000ff
        /*04cc*/ 	.word	0x000000b0
        /*04d0*/ 	.short	0x0106
        /*04d2*/ 	.byte	0x04
	.zero		1


	//   ....[63]....
        /*04d4*/ 	.word	0x00002c90
        /*04d8*/ 	.word	0x00000000
        /*04dc*/ 	.word	0x000000b0
        /*04e0*/ 	.short	0x010a
        /*04e2*/ 	.byte	0xff
	.zero		1


	//   ....[64]....
        /*04e4*/ 	.word	0x000031c0
        /*04e8*/ 	.word	0x00000000
        /*04ec*/ 	.word	0x000000a0
        /*04f0*/ 	.short	0x010a
        /*04f2*/ 	.byte	0xff
	.zero		1


	//   ....[65]....
        /*04f4*/ 	.word	0x000032d0
        /*04f8*/ 	.word	0x00000003
        /*04fc*/ 	.word	0x00000000
        /*0500*/ 	.short	0x0101
        /*0502*/ 	.byte	0xff
	.zero		1


	//   ....[66]....
        /*0504*/ 	.word	0x000032e0
        /*0508*/ 	.word	0x000000ff
        /*050c*/ 	.word	0x00000000
        /*0510*/ 	.short	0x010a
        /*0512*/ 	.byte	0x06
	.zero		1


	//   ....[67]....
        /*0514*/ 	.word	0x00003300
        /*0518*/ 	.word	0x000000ff
        /*051c*/ 	.word	0x000000e0
        /*0520*/ 	.short	0x010a
        /*0522*/ 	.byte	0x07
	.zero		1


	//   ....[68]....
        /*0524*/ 	.word	0x000033d0
        /*0528*/ 	.word	0x000000ff
        /*052c*/ 	.word	0x00000000
        /*0530*/ 	.short	0x010a
        /*0532*/ 	.byte	0x06
	.zero		1


	//   ....[69]....
        /*0534*/ 	.word	0x00003500
        /*0538*/ 	.word	0x000000ff
        /*053c*/ 	.word	0x00000000
        /*0540*/ 	.short	0x010a
        /*0542*/ 	.byte	0x1a
	.zero		1


	//   ....[70]....
        /*0544*/ 	.word	0x000037a0
        /*0548*/ 	.word	0x000000ff
        /*054c*/ 	.word	0x00000000
        /*0550*/ 	.short	0x010a
        /*0552*/ 	.byte	0x06
	.zero		1


	//   ....[71]....
        /*0554*/ 	.word	0x00003830
        /*0558*/ 	.word	0x000000ff
        /*055c*/ 	.word	0x00000000
        /*0560*/ 	.short	0x010a
        /*0562*/ 	.byte	0x06
	.zero		1


	//   ....[72]....
        /*0564*/ 	.word	0x000038c0
        /*0568*/ 	.word	0x000000ff
        /*056c*/ 	.word	0x00000000
        /*0570*/ 	.short	0x010a
        /*0572*/ 	.byte	0x06
	.zero		1


	//   ....[73]....
        /*0574*/ 	.word	0x00003950
        /*0578*/ 	.word	0x000000ff
        /*057c*/ 	.word	0x00000000
        /*0580*/ 	.short	0x010a
        /*0582*/ 	.byte	0x07
	.zero		1


	//   ....[74]....
        /*0584*/ 	.word	0x00003d90
        /*0588*/ 	.word	0x00000000
        /*058c*/ 	.word	0x000000a0
        /*0590*/ 	.short	0x010a
        /*0592*/ 	.byte	0xff
	.zero		1


	//   ....[75]....
        /*0594*/ 	.word	0x00003e80
        /*0598*/ 	.word	0x00000000
        /*059c*/ 	.word	0x00000000
        /*05a0*/ 	.short	0x0101
        /*05a2*/ 	.byte	0xff
	.zero		1


	//   ....[76]....
        /*05a4*/ 	.word	0x000041a0
        /*05a8*/ 	.word	0x000000ff
        /*05ac*/ 	.word	0x00000098
        /*05b0*/ 	.short	0x010a
        /*05b2*/ 	.byte	0x06
	.zero		1


	//   ....[77]....
        /*05b4*/ 	.word	0x00004320
        /*05b8*/ 	.word	0x000000ff
        /*05bc*/ 	.word	0x00000088
        /*05c0*/ 	.short	0x010a
        /*05c2*/ 	.byte	0x06
	.zero		1


	//   ....[78]....
        /*05c4*/ 	.word	0x00004650
        /*05c8*/ 	.word	0x000000ff
        /*05cc*/ 	.word	0x00000080
        /*05d0*/ 	.short	0x010b
        /*05d2*/ 	.byte	0x06
	.zero		1


	//   ....[79]....
        /*05d4*/ 	.word	0x00004670
        /*05d8*/ 	.word	0x000000ff
        /*05dc*/ 	.word	0x00000000
        /*05e0*/ 	.short	0x0101
        /*05e2*/ 	.byte	0x25
	.zero		1


	//   ....[80]....
        /*05e4*/ 	.word	0x000046b0
        /*05e8*/ 	.word	0x00000000
        /*05ec*/ 	.word	0x00000088
        /*05f0*/ 	.short	0x010a
        /*05f2*/ 	.byte	0xff
	.zero		1


	//   ....[81]....
        /*05f4*/ 	.word	0x00004a20
        /*05f8*/ 	.word	0x00000000
        /*05fc*/ 	.word	0x000000a0
        /*0600*/ 	.short	0x010a
        /*0602*/ 	.byte	0xff
	.zero		1


	//   ....[82]....
        /*0604*/ 	.word	0x00004b30
        /*0608*/ 	.word	0x00000000
        /*060c*/ 	.word	0x00000000
        /*0610*/ 	.short	0x0101
        /*0612*/ 	.byte	0xff
	.zero		1


	//   ....[83]....
        /*0614*/ 	.word	0x000054d0
        /*0618*/ 	.word	0x000000ff
        /*061c*/ 	.word	0x00000080
        /*0620*/ 	.short	0x010a
        /*0622*/ 	.byte	0x2b
	.zero		1


	//   ....[84]....
        /*0624*/ 	.word	0x000054e0
        /*0628*/ 	.word	0x00000094
        /*062c*/ 	.word	0x000000c0
        /*0630*/ 	.short	0x010a
        /*0632*/ 	.byte	0xff
	.zero		1


	//   ....[85]....
        /*0634*/ 	.word	0x00005670
        /*0638*/ 	.word	0x000000ff
        /*063c*/ 	.word	0x00000080
        /*0640*/ 	.short	0x010a
        /*0642*/ 	.byte	0x2b
	.zero		1


	//   ....[86]....
        /*0644*/ 	.word	0x00005770
        /*0648*/ 	.word	0x000000ff
        /*064c*/ 	.word	0x00000000
        /*0650*/ 	.short	0x0101
        /*0652*/ 	.byte	0x04
	.zero		1


	//   ....[87]....
        /*0654*/ 	.word	0x000057d0
        /*0658*/ 	.word	0x00000094
        /*065c*/ 	.word	0x000000c0
        /*0660*/ 	.short	0x010a
        /*0662*/ 	.byte	0xff
	.zero		1


	//   ....[88]....
        /*0664*/ 	.word	0x00005b40
        /*0668*/ 	.word	0x000000ff
        /*066c*/ 	.word	0x00000000
        /*0670*/ 	.short	0x0101
        /*0672*/ 	.byte	0x05
	.zero		1


	//   ....[89]....
        /*0674*/ 	.word	0x00006d30
        /*0678*/ 	.word	0x00000003
        /*067c*/ 	.word	0x00000110
        /*0680*/ 	.short	0x010a
        /*0682*/ 	.byte	0xff
	.zero		1


	//   ....[90]....
        /*0684*/ 	.word	0x00006d90
        /*0688*/ 	.word	0x00000002
        /*068c*/ 	.word	0x00000040
        /*0690*/ 	.short	0x010a
        /*0692*/ 	.byte	0xff
	.zero		1


	//   ....[91]....
        /*0694*/ 	.word	0x00006df0
        /*0698*/ 	.word	0x00000002
        /*069c*/ 	.word	0x00000040
        /*06a0*/ 	.short	0x010a
        /*06a2*/ 	.byte	0xff
	.zero		1


	//   ....[92]....
        /*06a4*/ 	.word	0x00006e40
        /*06a8*/ 	.word	0x00000002
        /*06ac*/ 	.word	0x000000a0
        /*06b0*/ 	.short	0x010a
        /*06b2*/ 	.byte	0xff
	.zero		1


	//   ....[93]....
        /*06b4*/ 	.word	0x00006ea0
        /*06b8*/ 	.word	0x00000000
        /*06bc*/ 	.word	0x00000000
        /*06c0*/ 	.short	0x010a
        /*06c2*/ 	.byte	0xff
	.zero		1


	//   ....[94]....
        /*06c4*/ 	.word	0x00006f00
        /*06c8*/ 	.word	0x00000000
        /*06cc*/ 	.word	0x00000000
        /*06d0*/ 	.short	0x010a
        /*06d2*/ 	.byte	0xff
	.zero		1


	//   ....[95]....
        /*06d4*/ 	.word	0x00006f60
        /*06d8*/ 	.word	0x00000000
        /*06dc*/ 	.word	0x00000000
        /*06e0*/ 	.short	0x010a
        /*06e2*/ 	.byte	0xff
	.zero		1


	//   ....[96]....
        /*06e4*/ 	.word	0x00006fc0
        /*06e8*/ 	.word	0x00000000
        /*06ec*/ 	.word	0x00000000
        /*06f0*/ 	.short	0x010a
        /*06f2*/ 	.byte	0xff
	.zero		1


	//   ....[97]....
        /*06f4*/ 	.word	0x00007020
        /*06f8*/ 	.word	0x00000000
        /*06fc*/ 	.word	0x00000000
        /*0700*/ 	.short	0x010a
        /*0702*/ 	.byte	0xff
	.zero		1


	//   ....[98]....
        /*0704*/ 	.word	0x00007080
        /*0708*/ 	.word	0x00000000
        /*070c*/ 	.word	0x00000000
        /*0710*/ 	.short	0x010a
        /*0712*/ 	.byte	0xff
	.zero		1


	//   ....[99]....
        /*0714*/ 	.word	0x000070e0
        /*0718*/ 	.word	0x00000000
        /*071c*/ 	.word	0x00000000
        /*0720*/ 	.short	0x010a
        /*0722*/ 	.byte	0xff
	.zero		1


	//   ....[100]....
        /*0724*/ 	.word	0x00007130
        /*0728*/ 	.word	0x00000000
        /*072c*/ 	.word	0x00000100
        /*0730*/ 	.short	0x010a
        /*0732*/ 	.byte	0xff
	.zero		1


	//   ....[101]....
        /*0734*/ 	.word	0x00007190
        /*0738*/ 	.word	0x00000000
        /*073c*/ 	.word	0x000000b0
        /*0740*/ 	.short	0x010a
        /*0742*/ 	.byte	0xff
	.zero		1


	//   ....[102]....
        /*0744*/ 	.word	0x000071e0
        /*0748*/ 	.word	0x00000000
        /*074c*/ 	.word	0x000000a0
        /*0750*/ 	.short	0x010a
        /*0752*/ 	.byte	0xff
	.zero		1


	//   ....[103]....
        /*0754*/ 	.word	0x00007240
        /*0758*/ 	.word	0x00000000
        /*075c*/ 	.word	0x000000b0
        /*0760*/ 	.short	0x010a
        /*0762*/ 	.byte	0xff
	.zero		1


	//   ....[104]....
        /*0764*/ 	.word	0x00007290
        /*0768*/ 	.word	0x00000000
        /*076c*/ 	.word	0x000000a0
        /*0770*/ 	.short	0x010a
        /*0772*/ 	.byte	0xff
	.zero		1


	//   ....[105]....
        /*0774*/ 	.word	0x000072f0
        /*0778*/ 	.word	0x00000003
        /*077c*/ 	.word	0x000000e0
        /*0780*/ 	.short	0x010a
        /*0782*/ 	.byte	0xff
	.zero		1


	//   ....[106]....
        /*0784*/ 	.word	0x00007350
        /*0788*/ 	.word	0x00000000
        /*078c*/ 	.word	0x00000000
        /*0790*/ 	.short	0x010a
        /*0792*/ 	.byte	0xff
	.zero		1


	//   ....[107]....
        /*0794*/ 	.word	0x000073b0
        /*0798*/ 	.word	0x00000000
        /*079c*/ 	.word	0x00000000
        /*07a0*/ 	.short	0x010a
        /*07a2*/ 	.byte	0xff
	.zero		1


	//   ....[108]....
        /*07a4*/ 	.word	0x00007410
        /*07a8*/ 	.word	0x00000000
        /*07ac*/ 	.word	0x00000000
        /*07b0*/ 	.short	0x010a
        /*07b2*/ 	.byte	0xff
	.zero		1


	//   ....[109]....
        /*07b4*/ 	.word	0x00007470
        /*07b8*/ 	.word	0x00000000
        /*07bc*/ 	.word	0x00000000
        /*07c0*/ 	.short	0x010a
        /*07c2*/ 	.byte	0xff
	.zero		1


	//   ....[110]....
        /*07c4*/ 	.word	0x000074d0
        /*07c8*/ 	.word	0x00000000
        /*07cc*/ 	.word	0x00000000
        /*07d0*/ 	.short	0x010a
        /*07d2*/ 	.byte	0xff
	.zero		1


	//   ....[111]....
        /*07d4*/ 	.word	0x00007520
        /*07d8*/ 	.word	0x00000000
        /*07dc*/ 	.word	0x000000a0
        /*07e0*/ 	.short	0x010a
        /*07e2*/ 	.byte	0xff
	.zero		1


	//   ....[112]....
        /*07e4*/ 	.word	0x00007580
        /*07e8*/ 	.word	0x00000000
        /*07ec*/ 	.word	0x00000098
        /*07f0*/ 	.short	0x010a
        /*07f2*/ 	.byte	0xff
	.zero		1


	//   ....[113]....
        /*07f4*/ 	.word	0x000075e0
        /*07f8*/ 	.word	0x00000003
        /*07fc*/ 	.word	0x00000088
        /*0800*/ 	.short	0x010a
        /*0802*/ 	.byte	0xff
	.zero		1


	//   ....[114]....
        /*0804*/ 	.word	0x00007630
        /*0808*/ 	.word	0x00000000
        /*080c*/ 	.word	0x000000a0
        /*0810*/ 	.short	0x010a
        /*0812*/ 	.byte	0xff
	.zero		1


	//   ....[115]....
        /*0814*/ 	.word	0x00007690
        /*0818*/ 	.word	0x00000000
        /*081c*/ 	.word	0x00000080
        /*0820*/ 	.short	0x010a
        /*0822*/ 	.byte	0xff
	.zero		1


	//   ....[116]....
        /*0824*/ 	.word	0x000076e0
        /*0828*/ 	.word	0x00000094
        /*082c*/ 	.word	0x000000c0
        /*0830*/ 	.short	0x010a
        /*0832*/ 	.byte	0xff
	.zero		1


	//----- nvinfo : EIATTR_NUM_MBARRIERS
	.align		4
.L_47:
        /*0834*/ 	.byte	0x03, 0x38
        /*0836*/ 	.short	0x0024


	//----- nvinfo : EIATTR_EXIT_INSTR_OFFSETS
	.align		4
        /*0838*/ 	.byte	0x04, 0x1c
        /*083a*/ 	.short	(.L_49 - .L_48)


	//   ....[0]....
.L_48:
        /*083c*/ 	.word	0x00002770


	//   ....[1]....
        /*0840*/ 	.word	0x00002c60


	//   ....[2]....
        /*0844*/ 	.word	0x00002cc0


	//   ....[3]....
        /*0848*/ 	.word	0x00003bb0


	//   ....[4]....
        /*084c*/ 	.word	0x000046e0


	//   ....[5]....
        /*0850*/ 	.word	0x00004720


	//   ....[6]....
        /*0854*/ 	.word	0x00006d20


	//----- nvinfo : EIATTR_MAX_THREADS
	.align		4
.L_49:
        /*0858*/ 	.byte	0x04, 0x05
        /*085a*/ 	.short	(.L_51 - .L_50)
.L_50:
        /*085c*/ 	.word	0x00000100
        /*0860*/ 	.word	0x00000001
        /*0864*/ 	.word	0x00000001


	//----- nvinfo : EIATTR_CRS_STACK_SIZE
	.align		4
.L_51:
        /*0868*/ 	.byte	0x04, 0x1e
        /*086a*/ 	.short	(.L_53 - .L_52)
.L_52:
        /*086c*/ 	.word	0x00000000


	//----- nvinfo : EIATTR_CBANK_PARAM_SIZE
	.align		4
.L_53:
        /*0870*/ 	.byte	0x03, 0x19
        /*0872*/ 	.short	0x0800


	//----- nvinfo : EIATTR_PARAM_CBANK
	.align		4
        /*0874*/ 	.byte	0x04, 0x0a
        /*0876*/ 	.short	(.L_55 - .L_54)
	.align		4
.L_54:
        /*0878*/ 	.word	index@(.nv.constant0._ZN7cutlass13device_kernelINS_4gemm6kernel13GemmUniversalIN4cute5tupleIJiiiiEEENS1_10collective13CollectiveMmaINS1_35MainloopSm100TmaUmmaWarpSpecializedILi8ELi2ELi4ENS5_IJNS4_1CILi1EEESB_SB_EEEEENS5_IJNSA_ILi128EEENSA_ILi64EEESE_EEEaNS5_IJSB_llEEEaNS5_IJlSB_lEEENS4_8TiledMMAINS4_8MMA_AtomIJNS4_15SM100_MMA_S8_SSIaaiLi128ELi64ELNS4_4UMMA5MajorE1ELSN_0ELNSM_8SaturateE0EEEEEENS4_6LayoutISC_NS5_IJNSA_ILi0EEESS_SS_EEEEENS5_IJNS4_10UnderscoreESV_SV_EEEEENS4_13SM90_TMA_LOADENS4_14ComposedLayoutINS4_7SwizzleILi3ELi4ELi3EEENS4_18smem_ptr_flag_bitsILi8EEENSR_INS5_IJSE_NSA_ILi8EEEEEENS5_IJSB_SE_EEEEEEEvNS4_8identityESY_NSZ_IS11_S13_NSR_INS5_IJS14_SE_EEENS5_IJSE_SB_EEEEEEEvS19_EENS_8epilogue10collective18CollectiveEpilogueINS1F_23Sm100TmaWarpSpecializedILi1ELi1ELi64ELb0ELb0EEEJSG_NS5_IJNSR_ISE_SB_EENSR_ISF_SB_EEEEEaSI_aSI_NS1F_6fusion15FusionCallbacksIS1J_NS1N_17LinearCombinationIaiaiLNS_15FloatRoundStyleE2EEESG_S1M_JEEENS4_5SM1004TMEM4LOAD26SM100_TMEM_LOAD_32dp32b64xESY_NSZ_INS10_ILi2ELi4ELi3EEES13_NSR_INS5_IJS14_SF_EEENS5_IJSF_SB_EEEEEEENS4_39AutoVectorizingCopyWithAssumedAlignmentILi128EEENS4_14SM90_TMA_STOREES21_S23_S23_EEEvvEEEEvNT_6ParamsE)
        /*087c*/ 	.short	0x0380
        /*087e*/ 	.short	0x0800


	//----- nvinfo : EIATTR_SW_WAR
	.align		4
.L_55:
        /*0880*/ 	.byte	0x04, 0x36
        /*0882*/ 	.short	(.L_57 - .L_56)
.L_56:
        /*0884*/ 	.word	0x00000008
.L_57:


//--------------------- .nv.callgraph             --------------------------
	.section	.nv.callgraph,"",@"SHT_CUDA_CALLGRAPH"
	.align	4
	.sectionentsize	8
	.align		4
        /*0000*/ 	.word	0x00000000
	.align		4
        /*0004*/ 	.word	0xffffffff
	.align		4
        /*0008*/ 	.word	index@(_ZN7cutlass13device_kernelINS_4gemm6kernel13GemmUniversalIN4cute5tupleIJiiiiEEENS1_10collective13CollectiveMmaINS1_35MainloopSm100TmaUmmaWarpSpecializedILi8ELi2ELi4ENS5_IJNS4_1CILi1EEESB_SB_EEEEENS5_IJNSA_ILi128EEENSA_ILi64EEESE_EEEaNS5_IJSB_llEEEaNS5_IJlSB_lEEENS4_8TiledMMAINS4_8MMA_AtomIJNS4_15SM100_MMA_S8_SSIaaiLi128ELi64ELNS4_4UMMA5MajorE1ELSN_0ELNSM_8SaturateE0EEEEEENS4_6LayoutISC_NS5_IJNSA_ILi0EEESS_SS_EEEEENS5_IJNS4_10UnderscoreESV_SV_EEEEENS4_13SM90_TMA_LOADENS4_14ComposedLayoutINS4_7SwizzleILi3ELi4ELi3EEENS4_18smem_ptr_flag_bitsILi8EEENSR_INS5_IJSE_NSA_ILi8EEEEEENS5_IJSB_SE_EEEEEEEvNS4_8identityESY_NSZ_IS11_S13_NSR_INS5_IJS14_SE_EEENS5_IJSE_SB_EEEEEEEvS19_EENS_8epilogue10collective18CollectiveEpilogueINS1F_23Sm100TmaWarpSpecializedILi1ELi1ELi64ELb0ELb0EEEJSG_NS5_IJNSR_ISE_SB_EENSR_ISF_SB_EEEEEaSI_aSI_NS1F_6fusion15FusionCallbacksIS1J_NS1N_17LinearCombinationIaiaiLNS_15FloatRoundStyleE2EEESG_S1M_JEEENS4_5SM1004TMEM4LOAD26SM100_TMEM_LOAD_32dp32b64xESY_NSZ_INS10_ILi2ELi4ELi3EEES13_NSR_INS5_IJS14_SF_EEENS5_IJSF_SB_EEEEEEENS4_39AutoVectorizingCopyWithAssumedAlignmentILi128EEENS4_14SM90_TMA_STOREES21_S23_S23_EEEvvEEEEvNT_6ParamsE)
	.align		4
        /*000c*/ 	.word	index@(__assertfail)
	.align		4
        /*0010*/ 	.word	0x00000000
	.align		4
        /*0014*/ 	.word	0xfffffffe
	.align		4
        /*0018*/ 	.word	0x00000000
	.align		4
        /*001c*/ 	.word	0xfffffffd
	.align		4
        /*0020*/ 	.word	0x00000000
	.align		4
        /*0024*/ 	.word	0xfffffffc


//--------------------- .nv.constant4             --------------------------
	.section	.nv.constant4,"a",@progbits
	.align	8
	.align		8
.nv.constant4:
        /*0000*/ 	.dword	__assertfail
	.align		8
        /*0008*/ 	.dword	__unnamed_1
	.align		8
        /*0010*/ 	.dword	__unnamed_2
	.align		8
        /*0018*/ 	.dword	_ZN40_INTERNAL_a9bdfa27_4_k_cu_455cad27_335274cuda3std3__45__cpo5beginE
	.align		8
        /*0020*/ 	.dword	_ZN40_INTERNAL_a9bdfa27_4_k_cu_455cad27_335274cuda3std3__45__cpo3endE
	.align		8
        /*0028*/ 	.dword	_ZN40_INTERNAL_a9bdfa27_4_k_cu_455cad27_335274cuda3std3__45__cpo6cbeginE
	.align		8
        /*0030*/ 	.dword	_ZN40_INTERNAL_a9bdfa27_4_k_cu_455cad27_335274cuda3std3__45__cpo4cendE
	.align		8
        /*0038*/ 	.dword	_ZN40_INTERNAL_a9bdfa27_4_k_cu_455cad27_335274cuda3std3__442_GLOBAL__N__a9bdfa27_4_k_cu_455cad27_335276ignoreE
	.align		8
        /*0040*/ 	.dword	_ZN40_INTERNAL_a9bdfa27_4_k_cu_455cad27_335274cuda3std3__419piecewise_constructE
	.align		8
        /*0048*/ 	.dword	_ZN40_INTERNAL_a9bdfa27_4_k_cu_455cad27_335274cuda3std3__48in_placeE
	.align		8
        /*0050*/ 	.dword	_ZN40_INTERNAL_a9bdfa27_4_k_cu_455cad27_335274cuda3std6ranges3__45__cpo4swapE
	.align		8
        /*0058*/ 	.dword	_ZN40_INTERNAL_a9bdfa27_4_k_cu_455cad27_335274cuda3std6ranges3__45__cpo9iter_moveE
	.align		8
        /*0060*/ 	.dword	_ZN40_INTERNAL_a9bdfa27_4_k_cu_455cad27_335274cute7productE
	.align		8
        /*0068*/ 	.dword	_ZN40_INTERNAL_a9bdfa27_4_k_cu_455cad27_335274cute1_E
	.align		8
        /*0070*/ 	.dword	$str$25
	.align		8
        /*0078*/ 	.dword	$str$26
	.align		8
        /*0080*/ 	.dword	$str$27
	.align		8
        /*0088*/ 	.dword	$str$28


//--------------------- .text._ZN7cutlass13device_kernelINS_4gemm6kernel13GemmUniversalIN4cute5tupleIJiiiiEEENS1_10collective13CollectiveMmaINS1_35MainloopSm100TmaUmmaWarpSpecializedILi8ELi2ELi4ENS5_IJNS4_1CILi1EEESB_SB_EEEEENS5_IJNSA_ILi128EEENSA_ILi64EEESE_EEEaNS5_IJSB_llEEEaNS5_IJlSB_lEEENS4_8TiledMMAINS4_8MMA_AtomIJNS4_15SM100_MMA_S8_SSIaaiLi128ELi64ELNS4_4UMMA5MajorE1ELSN_0ELNSM_8SaturateE0EEEEEENS4_6LayoutISC_NS5_IJNSA_ILi0EEESS_SS_EEEEENS5_IJNS4_10UnderscoreESV_SV_EEEEENS4_13SM90_TMA_LOADENS4_14ComposedLayoutINS4_7SwizzleILi3ELi4ELi3EEENS4_18smem_ptr_flag_bitsILi8EEENSR_INS5_IJSE_NSA_ILi8EEEEEENS5_IJSB_SE_EEEEEEEvNS4_8identityESY_NSZ_IS11_S13_NSR_INS5_IJS14_SE_EEENS5_IJSE_SB_EEEEEEEvS19_EENS_8epilogue10collective18CollectiveEpilogueINS1F_23Sm100TmaWarpSpecializedILi1ELi1ELi64ELb0ELb0EEEJSG_NS5_IJNSR_ISE_SB_EENSR_ISF_SB_EEEEEaSI_aSI_NS1F_6fusion15FusionCallbacksIS1J_NS1N_17LinearCombinationIaiaiLNS_15FloatRoundStyleE2EEESG_S1M_JEEENS4_5SM1004TMEM4LOAD26SM100_TMEM_LOAD_32dp32b64xESY_NSZ_INS10_ILi2ELi4ELi3EEES13_NSR_INS5_IJS14_SF_EEENS5_IJSF_SB_EEEEEEENS4_39AutoVectorizingCopyWithAssumedAlignmentILi128EEENS4_14SM90_TMA_STOREES21_S23_S23_EEEvvEEEEvNT_6ParamsE --------------------------
	.section	.text._ZN7cutlass13device_kernelINS_4gemm6kernel13GemmUniversalIN4cute5tupleIJiiiiEEENS1_10collective13CollectiveMmaINS1_35MainloopSm100TmaUmmaWarpSpecializedILi8ELi2ELi4ENS5_IJNS4_1CILi1EEESB_SB_EEEEENS5_IJNSA_ILi128EEENSA_ILi64EEESE_EEEaNS5_IJSB_llEEEaNS5_IJlSB_lEEENS4_8TiledMMAINS4_8MMA_AtomIJNS4_15SM100_MMA_S8_SSIaaiLi128ELi64ELNS4_4UMMA5MajorE1ELSN_0ELNSM_8SaturateE0EEEEEENS4_6LayoutISC_NS5_IJNSA_ILi0EEESS_SS_EEEEENS5_IJNS4_10UnderscoreESV_SV_EEEEENS4_13SM90_TMA_LOADENS4_14ComposedLayoutINS4_7SwizzleILi3ELi4ELi3EEENS4_18smem_ptr_flag_bitsILi8EEENSR_INS5_IJSE_NSA_ILi8EEEEEENS5_IJSB_SE_EEEEEEEvNS4_8identityESY_NSZ_IS11_S13_NSR_INS5_IJS14_SE_EEENS5_IJSE_SB_EEEEEEEvS19_EENS_8epilogue10collective18CollectiveEpilogueINS1F_23Sm100TmaWarpSpecializedILi1ELi1ELi64ELb0ELb0EEEJSG_NS5_IJNSR_ISE_SB_EENSR_ISF_SB_EEEEEaSI_aSI_NS1F_6fusion15FusionCallbacksIS1J_NS1N_17LinearCombinationIaiaiLNS_15FloatRoundStyleE2EEESG_S1M_JEEENS4_5SM1004TMEM4LOAD26SM100_TMEM_LOAD_32dp32b64xESY_NSZ_INS10_ILi2ELi4ELi3EEES13_NSR_INS5_IJS14_SF_EEENS5_IJSF_SB_EEEEEEENS4_39AutoVectorizingCopyWithAssumedAlignmentILi128EEENS4_14SM90_TMA_STOREES21_S23_S23_EEEvvEEEEvNT_6ParamsE,"ax",@progbits
	.align	128
.text._ZN7cutlass13device_kernelINS_4gemm6kernel13GemmUniversalIN4cute5tupleIJiiiiEEENS1_10collective13CollectiveMmaINS1_35MainloopSm100TmaUmmaWarpSpecializedILi8ELi2ELi4ENS5_IJNS4_1CILi1EEESB_SB_EEEEENS5_IJNSA_ILi128EEENSA_ILi64EEESE_EEEaNS5_IJSB_llEEEaNS5_IJlSB_lEEENS4_8TiledMMAINS4_8MMA_AtomIJNS4_15SM100_MMA_S8_SSIaaiLi128ELi64ELNS4_4UMMA5MajorE1ELSN_0ELNSM_8SaturateE0EEEEEENS4_6LayoutISC_NS5_IJNSA_ILi0EEESS_SS_EEEEENS5_IJNS4_10UnderscoreESV_SV_EEEEENS4_13SM90_TMA_LOADENS4_14ComposedLayoutINS4_7SwizzleILi3ELi4ELi3EEENS4_18smem_ptr_flag_bitsILi8EEENSR_INS5_IJSE_NSA_ILi8EEEEEENS5_IJSB_SE_EEEEEEEvNS4_8identityESY_NSZ_IS11_S13_NSR_INS5_IJS14_SE_EEENS5_IJSE_SB_EEEEEEEvS19_EENS_8epilogue10collective18CollectiveEpilogueINS1F_23Sm100TmaWarpSpecializedILi1ELi1ELi64ELb0ELb0EEEJSG_NS5_IJNSR_ISE_SB_EENSR_ISF_SB_EEEEEaSI_aSI_NS1F_6fusion15FusionCallbacksIS1J_NS1N_17LinearCombinationIaiaiLNS_15FloatRoundStyleE2EEESG_S1M_JEEENS4_5SM1004TMEM4LOAD26SM100_TMEM_LOAD_32dp32b64xESY_NSZ_INS10_ILi2ELi4ELi3EEES13_NSR_INS5_IJS14_SF_EEENS5_IJSF_SB_EEEEEEENS4_39AutoVectorizingCopyWithAssumedAlignmentILi128EEENS4_14SM90_TMA_STOREES21_S23_S23_EEEvvEEEEvNT_6ParamsE:
        .type           _ZN7cutlass13device_kernelINS_4gemm6kernel13GemmUniversalIN4cute5tupleIJiiiiEEENS1_10collective13CollectiveMmaINS1_35MainloopSm100TmaUmmaWarpSpecializedILi8ELi2ELi4ENS5_IJNS4_1CILi1EEESB_SB_EEEEENS5_IJNSA_ILi128EEENSA_ILi64EEESE_EEEaNS5_IJSB_llEEEaNS5_IJlSB_lEEENS4_8TiledMMAINS4_8MMA_AtomIJNS4_15SM100_MMA_S8_SSIaaiLi128ELi64ELNS4_4UMMA5MajorE1ELSN_0ELNSM_8SaturateE0EEEEEENS4_6LayoutISC_NS5_IJNSA_ILi0EEESS_SS_EEEEENS5_IJNS4_10UnderscoreESV_SV_EEEEENS4_13SM90_TMA_LOADENS4_14ComposedLayoutINS4_7SwizzleILi3ELi4ELi3EEENS4_18smem_ptr_flag_bitsILi8EEENSR_INS5_IJSE_NSA_ILi8EEEEEENS5_IJSB_SE_EEEEEEEvNS4_8identityESY_NSZ_IS11_S13_NSR_INS5_IJS14_SE_EEENS5_IJSE_SB_EEEEEEEvS19_EENS_8epilogue10collective18CollectiveEpilogueINS1F_23Sm100TmaWarpSpecializedILi1ELi1ELi64ELb0ELb0EEEJSG_NS5_IJNSR_ISE_SB_EENSR_ISF_SB_EEEEEaSI_aSI_NS1F_6fusion15FusionCallbacksIS1J_NS1N_17LinearCombinationIaiaiLNS_15FloatRoundStyleE2EEESG_S1M_JEEENS4_5SM1004TMEM4LOAD26SM100_TMEM_LOAD_32dp32b64xESY_NSZ_INS10_ILi2ELi4ELi3EEES13_NSR_INS5_IJS14_SF_EEENS5_IJSF_SB_EEEEEEENS4_39AutoVectorizingCopyWithAssumedAlignmentILi128EEENS4_14SM90_TMA_STOREES21_S23_S23_EEEvvEEEEvNT_6ParamsE,@function
        .size           _ZN7cutlass13device_kernelINS_4gemm6kernel13GemmUniversalIN4cute5tupleIJiiiiEEENS1_10collective13CollectiveMmaINS1_35MainloopSm100TmaUmmaWarpSpecializedILi8ELi2ELi4ENS5_IJNS4_1CILi1EEESB_SB_EEEEENS5_IJNSA_ILi128EEENSA_ILi64EEESE_EEEaNS5_IJSB_llEEEaNS5_IJlSB_lEEENS4_8TiledMMAINS4_8MMA_AtomIJNS4_15SM100_MMA_S8_SSIaaiLi128ELi64ELNS4_4UMMA5MajorE1ELSN_0ELNSM_8SaturateE0EEEEEENS4_6LayoutISC_NS5_IJNSA_ILi0EEESS_SS_EEEEENS5_IJNS4_10UnderscoreESV_SV_EEEEENS4_13SM90_TMA_LOADENS4_14ComposedLayoutINS4_7SwizzleILi3ELi4ELi3EEENS4_18smem_ptr_flag_bitsILi8EEENSR_INS5_IJSE_NSA_ILi8EEEEEENS5_IJSB_SE_EEEEEEEvNS4_8identityESY_NSZ_IS11_S13_NSR_INS5_IJS14_SE_EEENS5_IJSE_SB_EEEEEEEvS19_EENS_8epilogue10collective18CollectiveEpilogueINS1F_23Sm100TmaWarpSpecializedILi1ELi1ELi64ELb0ELb0EEEJSG_NS5_IJNSR_ISE_SB_EENSR_ISF_SB_EEEEEaSI_aSI_NS1F_6fusion15FusionCallbacksIS1J_NS1N_17LinearCombinationIaiaiLNS_15FloatRoundStyleE2EEESG_S1M_JEEENS4_5SM1004TMEM4LOAD26SM100_TMEM_LOAD_32dp32b64xESY_NSZ_INS10_ILi2ELi4ELi3EEES13_NSR_INS5_IJS14_SF_EEENS5_IJSF_SB_EEEEEEENS4_39AutoVectorizingCopyWithAssumedAlignmentILi128EEENS4_14SM90_TMA_STOREES21_S23_S23_EEEvvEEEEvNT_6ParamsE,(.L_x_140 - _ZN7cutlass13device_kernelINS_4gemm6kernel13GemmUniversalIN4cute5tupleIJiiiiEEENS1_10collective13CollectiveMmaINS1_35MainloopSm100TmaUmmaWarpSpecializedILi8ELi2ELi4ENS5_IJNS4_1CILi1EEESB_SB_EEEEENS5_IJNSA_ILi128EEENSA_ILi64EEESE_EEEaNS5_IJSB_llEEEaNS5_IJlSB_lEEENS4_8TiledMMAINS4_8MMA_AtomIJNS4_15SM100_MMA_S8_SSIaaiLi128ELi64ELNS4_4UMMA5MajorE1ELSN_0ELNSM_8SaturateE0EEEEEENS4_6LayoutISC_NS5_IJNSA_ILi0EEESS_SS_EEEEENS5_IJNS4_10UnderscoreESV_SV_EEEEENS4_13SM90_TMA_LOADENS4_14ComposedLayoutINS4_7SwizzleILi3ELi4ELi3EEENS4_18smem_ptr_flag_bitsILi8EEENSR_INS5_IJSE_NSA_ILi8EEEEEENS5_IJSB_SE_EEEEEEEvNS4_8identityESY_NSZ_IS11_S13_NSR_INS5_IJS14_SE_EEENS5_IJSE_SB_EEEEEEEvS19_EENS_8epilogue10collective18CollectiveEpilogueINS1F_23Sm100TmaWarpSpecializedILi1ELi1ELi64ELb0ELb0EEEJSG_NS5_IJNSR_ISE_SB_EENSR_ISF_SB_EEEEEaSI_aSI_NS1F_6fusion15FusionCallbacksIS1J_NS1N_17LinearCombinationIaiaiLNS_15FloatRoundStyleE2EEESG_S1M_JEEENS4_5SM1004TMEM4LOAD26SM100_TMEM_LOAD_32dp32b64xESY_NSZ_INS10_ILi2ELi4ELi3EEES13_NSR_INS5_IJS14_SF_EEENS5_IJSF_SB_EEEEEEENS4_39AutoVectorizingCopyWithAssumedAlignmentILi128EEENS4_14SM90_TMA_STOREES21_S23_S23_EEEvvEEEEvNT_6ParamsE)
        .other          _ZN7cutlass13device_kernelINS_4gemm6kernel13GemmUniversalIN4cute5tupleIJiiiiEEENS1_10collective13CollectiveMmaINS1_35MainloopSm100TmaUmmaWarpSpecializedILi8ELi2ELi4ENS5_IJNS4_1CILi1EEESB_SB_EEEEENS5_IJNSA_ILi128EEENSA_ILi64EEESE_EEEaNS5_IJSB_llEEEaNS5_IJlSB_lEEENS4_8TiledMMAINS4_8MMA_AtomIJNS4_15SM100_MMA_S8_SSIaaiLi128ELi64ELNS4_4UMMA5MajorE1ELSN_0ELNSM_8SaturateE0EEEEEENS4_6LayoutISC_NS5_IJNSA_ILi0EEESS_SS_EEEEENS5_IJNS4_10UnderscoreESV_SV_EEEEENS4_13SM90_TMA_LOADENS4_14ComposedLayoutINS4_7SwizzleILi3ELi4ELi3EEENS4_18smem_ptr_flag_bitsILi8EEENSR_INS5_IJSE_NSA_ILi8EEEEEENS5_IJSB_SE_EEEEEEEvNS4_8identityESY_NSZ_IS11_S13_NSR_INS5_IJS14_SE_EEENS5_IJSE_SB_EEEEEEEvS19_EENS_8epilogue10collective18CollectiveEpilogueINS1F_23Sm100TmaWarpSpecializedILi1ELi1ELi64ELb0ELb0EEEJSG_NS5_IJNSR_ISE_SB_EENSR_ISF_SB_EEEEEaSI_aSI_NS1F_6fusion15FusionCallbacksIS1J_NS1N_17LinearCombinationIaiaiLNS_15FloatRoundStyleE2EEESG_S1M_JEEENS4_5SM1004TMEM4LOAD26SM100_TMEM_LOAD_32dp32b64xESY_NSZ_INS10_ILi2ELi4ELi3EEES13_NSR_INS5_IJS14_SF_EEENS5_IJSF_SB_EEEEEEENS4_39AutoVectorizingCopyWithAssumedAlignmentILi128EEENS4_14SM90_TMA_STOREES21_S23_S23_EEEvvEEEEvNT_6ParamsE,@"STO_CUDA_ENTRY STV_DEFAULT"
_ZN7cutlass13device_kernelINS_4gemm6kernel13GemmUniversalIN4cute5tupleIJiiiiEEENS1_10collective13CollectiveMmaINS1_35MainloopSm100TmaUmmaWarpSpecializedILi8ELi2ELi4ENS5_IJNS4_1CILi1EEESB_SB_EEEEENS5_IJNSA_ILi128EEENSA_ILi64EEESE_EEEaNS5_IJSB_llEEEaNS5_IJlSB_lEEENS4_8TiledMMAINS4_8MMA_AtomIJNS4_15SM100_MMA_S8_SSIaaiLi128ELi64ELNS4_4UMMA5MajorE1ELSN_0ELNSM_8SaturateE0EEEEEENS4_6LayoutISC_NS5_IJNSA_ILi0EEESS_SS_EEEEENS5_IJNS4_10UnderscoreESV_SV_EEEEENS4_13SM90_TMA_LOADENS4_14ComposedLayoutINS4_7SwizzleILi3ELi4ELi3EEENS4_18smem_ptr_flag_bitsILi8EEENSR_INS5_IJSE_NSA_ILi8EEEEEENS5_IJSB_SE_EEEEEEEvNS4_8identityESY_NSZ_IS11_S13_NSR_INS5_IJS14_SE_EEENS5_IJSE_SB_EEEEEEEvS19_EENS_8epilogue10collective18CollectiveEpilogueINS1F_23Sm100TmaWarpSpecializedILi1ELi1ELi64ELb0ELb0EEEJSG_NS5_IJNSR_ISE_SB_EENSR_ISF_SB_EEEEEaSI_aSI_NS1F_6fusion15FusionCallbacksIS1J_NS1N_17LinearCombinationIaiaiLNS_15FloatRoundStyleE2EEESG_S1M_JEEENS4_5SM1004TMEM4LOAD26SM100_TMEM_LOAD_32dp32b64xESY_NSZ_INS10_ILi2ELi4ELi3EEES13_NSR_INS5_IJS14_SF_EEENS5_IJSF_SB_EEEEEEENS4_39AutoVectorizingCopyWithAssumedAlignmentILi128EEENS4_14SM90_TMA_STOREES21_S23_S23_EEEvvEEEEvNT_6ParamsE:
[----:B------:R-:W1:Y:S01]  /*0000*/  LDC R1, c[0x0][0x37c] ;  /* 0x0000df00ff017b82 */ /* 0x000e620000000800 */
[----:B------:R-:W2:Y:S01]  /*0010*/  S2R R176, SR_TID.X ;  /* 0x0000000000b07919 */ /* 0x000ea20000002100 */
[----:B------:R-:W3:Y:S01]  /*0020*/  LDCU.64 UR4, c[0x0][0x890] ;  /* 0x00011200ff0477ac */ /* 0x000ee20008000a00 */
[----:B------:R-:W-:Y:S02]  /*0030*/  PRMT R168, RZ, 0x7610, R168 ;  /* 0x00007610ffa87816 */ /* 0x000fe400000000a8 */
[----:B------:R-:W-:Y:S01]  /*0040*/  ELECT P5, URZ, PT ;  /* 0x0000000000ff782f */ /* 0x000fe200038a0000 */
[----:B------:R-:W4:Y:S01]  /*0050*/  LDCU.64 UR40, c[0x0][0x358] ;  /* 0x00006b00ff2877ac */ /* 0x000f220008000a00 */
[----:B---3--:R-:W-:-:S04]  /*0060*/  UISETP.NE.U32.AND UP0, UPT, UR4, URZ, UPT ;  /* 0x000000ff0400728c */ /* 0x008fc8000bf05070 */
[----:B------:R-:W-:Y:S01]  /*0070*/  UISETP.NE.AND.EX UP0, UPT, UR5, URZ, UPT, UP0 ;  /* 0x000000ff0500728c */ /* 0x000fe2000bf05300 */
[----:B--2---:R-:W-:-:S05]  /*0080*/  SHF.R.U32.HI R181, RZ, 0x5, R176 ;  /* 0x00000005ffb57819 */ /* 0x004fca00000116b0 */
[----:B------:R-:W2:Y:S02]  /*0090*/  SHFL.IDX PT, R0, R181, RZ, 0x1f ;  /* 0x00001fffb5007589 */ /* 0x000ea400000e0000 */
[----:B--2---:R-:W-:Y:S01]  /*00a0*/  R2UR UR8, R0 ;  /* 0x00000000000872ca */ /* 0x004fe200000e0000 */
[----:B-1--4-:R-:W-:-:S14]  /*00b0*/  BRA.U UP0, `(.L_x_0) ;  /* 0x00000001002c7547 */ /* 0x012fdc000b800000 */
[----:B------:R-:W1:Y:S02]  /*00c0*/  LDCU.64 UR6, c[0x0][0x888] ;  /* 0x00011100ff0677ac */ /* 0x000e640008000a00 */
[----:B-1----:R-:W-:-:S04]  /*00d0*/  UISETP.NE.U32.AND UP0, UPT, UR6, URZ, UPT ;  /* 0x000000ff0600728c */ /* 0x002fc8000bf05070 */
[----:B------:R-:W-:-:S09]  /*00e0*/  UISETP.NE.AND.EX UP0, UPT, UR7, URZ, UPT, UP0 ;  /* 0x000000ff0700728c */ /* 0x000fd2000bf05300 */
[----:B------:R-:W-:Y:S05]  /*00f0*/  BRA.U !UP0, `(.L_x_1) ;  /* 0x0000000108107547 */ /* 0x000fea000b800000 */
[----:B------:R-:W1:Y:S02]  /*0100*/  LDC.64 R80, c[0x0][0x888] ;  /* 0x00022200ff507b82 */ /* 0x000e640000000a00 */
[----:B-1----:R1:W5:Y:S01]  /*0110*/  LDG.E R80, desc[UR40][R80.64] ;  /* 0x0000002850507981 */ /* 0x002362000c1e1900 */
[----:B------:R-:W-:Y:S01]  /*0120*/  HFMA2 R168, -RZ, RZ, 0, 5.9604644775390625e-08 ;  /* 0x00000001ffa87431 */ /* 0x000fe200000001ff */
[----:B------:R-:W-:Y:S05]  /*0130*/  BRA `(.L_x_0) ;  /* 0x00000000000c7947 */ /* 0x000fea0003800000 */
.L_x_1:
[----:B------:R-:W1:Y:S01]  /*0140*/  LDCU UR6, c[0x0][0x880] ;  /* 0x00011000ff0677ac */ /* 0x000e620008000800 */
[----:B------:R-:W-:Y:S01]  /*0150*/  HFMA2 R168, -RZ, RZ, 0, 5.9604644775390625e-08 ;  /* 0x00000001ffa87431 */ /* 0x000fe200000001ff */
[----:B-1----:R-:W-:-:S07]  /*0160*/  MOV R80, UR6 ;  /* 0x0000000600507c02 */ /* 0x002fce0008000f00 */
.L_x_0:
[----:B------:R-:W2:Y:S02]  /*0170*/  LDCU.64 UR6, c[0x0][0x8b0] ;  /* 0x00011600ff0677ac */ /* 0x000ea40008000a00 */
[----:B--2---:R-:W-:-:S04]  /*0180*/  UISETP.NE.U32.AND UP0, UPT, UR6, URZ, UPT ;  /* 0x000000ff0600728c */ /* 0x004fc8000bf05070 */
[----:B------:R-:W-:-:S09]  /*0190*/  UISETP.NE.AND.EX UP0, UPT, UR7, URZ, UPT, UP0 ;  /* 0x000000ff0700728c */ /* 0x000fd2000bf05300 */
[----:B------:R-:W-:Y:S05]  /*01a0*/  BRA.U UP0, `(.L_x_2) ;  /* 0x0000000100247547 */ /* 0x000fea000b800000 */
[----:B------:R-:W2:Y:S02]  /*01b0*/  LDCU.64 UR6, c[0x0][0x8a8] ;  /* 0x00011500ff0677ac */ /* 0x000ea40008000a00 */
[----:B--2---:R-:W-:-:S04]  /*01c0*/  UISETP.NE.U32.AND UP0, UPT, UR6, URZ, UPT ;  /* 0x000000ff0600728c */ /* 0x004fc8000bf05070 */
[----:B------:R-:W-:-:S09]  /*01d0*/  UISETP.NE.AND.EX UP0, UPT, UR7, URZ, UPT, UP0 ;  /* 0x000000ff0700728c */ /* 0x000fd2000bf05300 */
[----:B------:R-:W-:Y:S05]  /*01e0*/  BRA.U !UP0, `(.L_x_3) ;  /* 0x00000001080c7547 */ /* 0x000fea000b800000 */
[----:B------:R-:W2:Y:S02]  /*01f0*/  LDC.64 R78, c[0x0][0x8a8] ;  /* 0x00022a00ff4e7b82 */ /* 0x000ea40000000a00 */
[----:B--2---:R2:W5:Y:S01]  /*0200*/  LDG.E R78, desc[UR40][R78.64] ;  /* 0x000000284e4e7981 */ /* 0x004562000c1e1900 */
[----:B------:R-:W-:Y:S05]  /*0210*/  BRA `(.L_x_2) ;  /* 0x0000000000087947 */ /* 0x000fea0003800000 */
.L_x_3:
[----:B------:R-:W2:Y:S02]  /*0220*/  LDCU UR6, c[0x0][0x8a0] ;  /* 0x00011400ff0677ac */ /* 0x000ea40008000800 */
[----:B--2---:R-:W-:Y:S02]  /*0230*/  MOV R78, UR6 ;  /* 0x00000006004e7c02 */ /* 0x004fe40008000f00 */
.L_x_2:
[----:B------:R-:W-:Y:S01]  /*0240*/  IMAD.U32 R0, RZ, RZ, UR8 ;  /* 0x00000008ff007e24 */ /* 0x000fe2000f8e00ff */
[----:B------:R-:W-:Y:S04]  /*0250*/  BSSY.RECONVERGENT B0, `(.L_x_4) ;  /* 0x000000c000007945 */ /* 0x000fe80003800200 */
[C---:B------:R-:W-:Y:S02]  /*0260*/  ISETP.NE.OR P1, PT, R0.reuse, 0x1, !P5 ;  /* 0x000000010000780c */ /* 0x040fe40006f25670 */
[----:B------:R-:W-:-:S11]  /*0270*/  ISETP.NE.OR P0, PT, R0, 0x3, !P5 ;  /* 0x000000030000780c */ /* 0x000fd60006f05670 */
[----:B------:R-:W-:Y:S05]  /*0280*/  @P1 BRA `(.L_x_5) ;  /* 0x0000000000201947 */ /* 0x000fea0003800000 */
[----:B------:R-:W3:Y:S02]  /*0290*/  LDCU.64 UR6, c[0x0][0x348] ;  /* 0x00006900ff0677ac */ /* 0x000ee40008000a00 */
[----:B---3--:R-:W-:Y:S02]  /*02a0*/  UIADD3 UR10, UP1, UPT, UR6, 0x80, URZ ;  /* 0x00000080060a7890 */ /* 0x008fe4000ff3e0ff */
[----:B------:R-:W-:Y:S02]  /*02b0*/  UIADD3 UR6, UP0, UPT, UR6, 0x180, URZ ;  /* 0x0000018006067890 */ /* 0x000fe4000ff1e0ff */
[----:B------:R-:W-:Y:S02]  /*02c0*/  UIADD3.X UR11, UPT, UPT, URZ, UR7, URZ, UP1, !UPT ;  /* 0x00000007ff0b7290 */ /* 0x000fe40008ffe4ff */
[----:B------:R-:W-:-:S07]  /*02d0*/  UIADD3.X UR7, UPT, UPT, URZ, UR7, URZ, UP0, !UPT ;  /* 0x00000007ff077290 */ /* 0x000fce00087fe4ff */
[----:B------:R3:W-:Y:S02]  /*02e0*/  UTMACCTL.PF [UR10] ;  /* 0x000000000a0079b9 */ /* 0x0007e40008040000 */
[----:B------:R3:W-:Y:S02]  /*02f0*/  UTMACCTL.PF [UR6] ;  /* 0x00000000060079b9 */ /* 0x0007e40008040000 */
[----:B---3--:R-:W-:Y:S01]  /*0300*/  NOP ;  /* 0x0000000000007918 */ /* 0x008fe20000000000 */
.L_x_5:
[----:B------:R-:W-:Y:S05]  /*0310*/  BSYNC.RECONVERGENT B0 ;  /* 0x0000000000007941 */ /* 0x000fea0003800200 */
.L_x_4:
[----:B------:R-:W-:Y:S04]  /*0320*/  BSSY.RECONVERGENT B0, `(.L_x_6) ;  /* 0x000000a000007945 */ /* 0x000fe80003800200 */
        /* <DEDUP_REMOVED lines=9> */
.L_x_7:
[----:B------:R-:W-:Y:S05]  /*03c0*/  BSYNC.RECONVERGENT B0 ;  /* 0x0000000000007941 */ /* 0x000fea0003800200 */
.L_x_6:
[----:B------:R-:W3:Y:S01]  /*03d0*/  LDCU.64 UR6, c[0x0][0x888] ;  /* 0x00011100ff0677ac */ /* 0x000ee20008000a00 */
[----:B------:R-:W-:Y:S02]  /*03e0*/  UISETP.EQ.U32.AND UP1, UPT, UR4, URZ, UPT ;  /* 0x000000ff0400728c */ /* 0x000fe4000bf22070 */
[----:B------:R-:W-:Y:S02]  /*03f0*/  UPLOP3.LUT UP2, UPT, UPT, UPT, UPT, 0x80, 0x8 ;  /* 0x000000000008789c */ /* 0x000fe40003f4f070 */
[----:B---3--:R-:W-:-:S04]  /*0400*/  UISETP.NE.U32.AND UP0, UPT, UR6, URZ, UPT ;  /* 0x000000ff0600728c */ /* 0x008fc8000bf05070 */
[----:B------:R-:W-:-:S04]  /*0410*/  UISETP.NE.AND.EX UP0, UPT, UR7, URZ, UPT, UP0 ;  /* 0x000000ff0700728c */ /* 0x000fc8000bf05300 */
[----:B------:R-:W-:-:S04]  /*0420*/  UISETP.EQ.OR.EX UP3, UPT, UR5, URZ, !UP0, UP1 ;  /* 0x000000ff0500728c */ /* 0x000fc8000c762710 */
[----:B------:R-:W-:-:S05]  /*0430*/  UP2UR UR44, UPR, URZ, 0x8 ;  /* 0x00000008ff2c7883 */ /* 0x000fca0008000000 */
[----:B------:R-:W-:Y:S07]  /*0440*/  BRA.U !UP3, `(.L_x_8) ;  /* 0x000000010b207547 */ /* 0x000fee000b800000 */
[----:B-----5:R-:W-:Y:S01]  /*0450*/  R2UR UR6, R80 ;  /* 0x00000000500672ca */ /* 0x020fe200000e0000 */
[----:B------:R-:W-:Y:S02]  /*0460*/  UISETP.NE.U32.AND UP2, UPT, UR4, URZ, UPT ;  /* 0x000000ff0400728c */ /* 0x000fe4000bf45070 */
[----:B------:R-:W-:Y:S02]  /*0470*/  USEL UR4, URZ, 0xffffffff, UP0 ;  /* 0xffffffffff047887 */ /* 0x000fe40008000000 */
[----:B------:R-:W-:-:S08]  /*0480*/  UISETP.NE.AND.EX UP2, UPT, UR5, URZ, UPT, UP2 ;  /* 0x000000ff0500728c */ /* 0x000fd0000bf45320 */
[----:B------:R-:W-:-:S04]  /*0490*/  UISETP.NE.AND UP1, UPT, UR6, URZ, UPT ;  /* 0x000000ff0600728c */ /* 0x000fc8000bf25270 */
[----:B------:R-:W-:-:S04]  /*04a0*/  @!UP2 USEL UR4, URZ, 0xffffffff, UP1 ;  /* 0xffffffffff04a887 */ /* 0x000fc80008800000 */
[----:B------:R-:W-:-:S04]  /*04b0*/  ULOP3.LUT UR4, UR4, 0x1, URZ, 0xc0, !UPT ;  /* 0x0000000104047892 */ /* 0x000fc8000f8ec0ff */
[----:B------:R-:W-:-:S11]  /*04c0*/  UISETP.NE.U32.AND UP2, UPT, UR4, 0x1, UPT ;  /* 0x000000010400788c */ /* 0x000fd6000bf45070 */
.L_x_8:
[----:B------:R-:W3:Y:S01]  /*04d0*/  SHFL.IDX PT, R2, R181, RZ, 0x1f ;  /* 0x00001fffb5027589 */ /* 0x000ee200000e0000 */
[----:B------:R-:W-:-:S04]  /*04e0*/  UISETP.NE.AND UP1, UPT, UR8, 0x2, UPT ;  /* 0x000000020800788c */ /* 0x000fc8000bf25270 */
[----:B------:R-:W-:Y:S01]  /*04f0*/  USEL UR13, URZ, 0x1, UP1 ;  /* 0x00000001ff0d7887 */ /* 0x000fe20008800000 */
[----:B---3--:R-:W-:-:S13]  /*0500*/  ISETP.NE.AND P0, PT, R2, RZ, PT ;  /* 0x000000ff0200720c */ /* 0x008fda0003f05270 */
[----:B------:R-:W-:Y:S05]  /*0510*/  @P0 BRA `(.L_x_9) ;  /* 0x0000000000680947 */ /* 0x000fea0003800000 */
[----:B------:R-:W3:Y:S01]  /*0520*/  S2UR UR5, SR_CgaCtaId ;  /* 0x00000000000579c3 */ /* 0x000ee20000008800 */
[----:B------:R-:W-:Y:S01]  /*0530*/  UMOV UR6, 0x400 ;  /* 0x0000040000067882 */ /* 0x000fe20000000000 */
[----:B------:R-:W-:Y:S01]  /*0540*/  UMOV UR4, 0x1 ;  /* 0x0000000100047882 */ /* 0x000fe20000000000 */
[----:B------:R-:W-:Y:S01]  /*0550*/  ELECT P0, URZ, PT ;  /* 0x0000000000ff782f */ /* 0x000fe20003800000 */
[----:B---3--:R-:W-:Y:S02]  /*0560*/  ULEA UR5, UR5, UR6, 0x18 ;  /* 0x0000000605057291 */ /* 0x008fe4000f8ec0ff */
[----:B------:R-:W-:-:S04]  /*0570*/  UIADD3 UR6, UPT, UPT, -UR4, 0x100000, URZ ;  /* 0x0010000004067890 */ /* 0x000fc8000fffe1ff */
[----:B------:R-:W-:Y:S02]  /*0580*/  USHF.L.U32 UR7, UR6, 0xb, URZ ;  /* 0x0000000b06077899 */ /* 0x000fe400080006ff */
[----:B------:R-:W-:Y:S01]  /*0590*/  USHF.L.U32 UR6, UR6, 0x1, URZ ;  /* 0x0000000106067899 */ /* 0x000fe200080006ff */
[----:B------:R-:W3:Y:S11]  /*05a0*/  FENCE.VIEW.ASYNC.S ;  /* 0x00000000000073c6 */ /* 0x000ef60000000000 */
[----:B---3--:R3:W4:Y:S01]  /*05b0*/  SYNCS.EXCH.64 URZ, [UR5], UR6 ;  /* 0x0000000605ff75b2 */ /* 0x0087220008000100 */
[----:B------:R3:W1:Y:S01]  /*05c0*/  SYNCS.EXCH.64 URZ, [UR5+0x40], UR6 ;  /* 0x0000400605ff75b2 */ /* 0x0006620008000100 */
        /* <DEDUP_REMOVED lines=13> */
[----:B------:R3:W1:Y:S02]  /*06a0*/  SYNCS.EXCH.64 URZ, [UR5+0x78], UR6 ;  /* 0x0000780605ff75b2 */ /* 0x0006640008000100 */
[----:B---3--:R-:W-:Y:S01]  /*06b0*/  NOP ;  /* 0x0000000000007918 */ /* 0x008fe20000000000 */
.L_x_9:
[----:B------:R-:W3:Y:S01]  /*06c0*/  SHFL.IDX PT, R2, R181, RZ, 0x1f ;  /* 0x00001fffb5027589 */ /* 0x000ee200000e0000 */
[----:B------:R-:W-:Y:S01]  /*06d0*/  NOP ;  /* 0x0000000000007918 */ /* 0x000fe20000000000 */
[----:B---3--:R-:W-:-:S13]  /*06e0*/  ISETP.NE.AND P0, PT, R2, 0x1, PT ;  /* 0x000000010200780c */ /* 0x008fda0003f05270 */
[----:B------:R-:W-:Y:S05]  /*06f0*/  @P0 BRA `(.L_x_10) ;  /* 0x0000000000400947 */ /* 0x000fea0003800000 */
[----:B------:R-:W3:Y:S01]  /*0700*/  S2UR UR6, SR_CgaCtaId ;  /* 0x00000000000679c3 */ /* 0x000ee20000008800 */
[----:B------:R-:W-:Y:S01]  /*0710*/  UMOV UR7, 0x400 ;  /* 0x0000040000077882 */ /* 0x000fe20000000000 */
[----:B------:R-:W-:Y:S01]  /*0720*/  UMOV UR5, 0x20 ;  /* 0x0000002000057882 */ /* 0x000fe20000000000 */
[----:B------:R-:W-:Y:S01]  /*0730*/  UMOV UR4, 0x80 ;  /* 0x0000008000047882 */ /* 0x000fe20000000000 */
[----:B------:R-:W-:-:S04]  /*0740*/  UIADD3 UR10, UPT, UPT, -UR5, 0x100000, URZ ;  /* 0x00100000050a7890 */ /* 0x000fc8000fffe1ff */
[----:B------:R-:W-:Y:S02]  /*0750*/  USHF.L.U32 UR11, UR10, 0xb, URZ ;  /* 0x0000000b0a0b7899 */ /* 0x000fe400080006ff */
[----:B------:R-:W-:Y:S02]  /*0760*/  USHF.L.U32 UR10, UR10, 0x1, URZ ;  /* 0x000000010a0a7899 */ /* 0x000fe400080006ff */
[----:B------:R-:W-:-:S04]  /*0770*/  UIADD3 UR4, UPT, UPT, -UR4, 0x100000, URZ ;  /* 0x0010000004047890 */ /* 0x000fc8000fffe1ff */
[----:B------:R-:W-:Y:S02]  /*0780*/  USHF.L.U32 UR5, UR4, 0xb, URZ ;  /* 0x0000000b04057899 */ /* 0x000fe400080006ff */
[----:B------:R-:W-:Y:S01]  /*0790*/  USHF.L.U32 UR4, UR4, 0x1, URZ ;  /* 0x0000000104047899 */ /* 0x000fe200080006ff */
[----:B------:R-:W-:Y:S01]  /*07a0*/  ELECT P0, URZ, PT ;  /* 0x0000000000ff782f */ /* 0x000fe20003800000 */
[----:B---3--:R-:W-:Y:S01]  /*07b0*/  ULEA UR6, UR6, UR7, 0x18 ;  /* 0x0000000706067291 */ /* 0x008fe2000f8ec0ff */
[----:B------:R-:W3:Y:S11]  /*07c0*/  FENCE.VIEW.ASYNC.S ;  /* 0x00000000000073c6 */ /* 0x000ef60000000000 */
[----:B---3--:R3:W1:Y:S01]  /*07d0*/  SYNCS.EXCH.64 URZ, [UR6+0x80], UR10 ;  /* 0x0000800a06ff75b2 */ /* 0x0086620008000100 */
[----:B------:R3:W1:Y:S01]  /*07e0*/  SYNCS.EXCH.64 URZ, [UR6+0x88], UR4 ;  /* 0x0000880406ff75b2 */ /* 0x0006620008000100 */
[----:B------:R-:W-:Y:S01]  /*07f0*/  NOP ;  /* 0x0000000000007918 */ /* 0x000fe20000000000 */
.L_x_10:
[----:B------:R-:W2:Y:S01]  /*0800*/  SHFL.IDX PT, R2, R181, RZ, 0x1f ;  /* 0x00001fffb5027589 */ /* 0x000ea200000e0000 */
[----:B------:R-:W-:Y:S01]  /*0810*/  NOP ;  /* 0x0000000000007918 */ /* 0x000fe20000000000 */
[----:B--2---:R-:W-:-:S13]  /*0820*/  ISETP.NE.AND P0, PT, R2, 0x3, PT ;  /* 0x000000030200780c */ /* 0x004fda0003f05270 */
[----:B------:R-:W-:Y:S05]  /*0830*/  @P0 BRA `(.L_x_11) ;  /* 0x0000000000300947 */ /* 0x000fea0003800000 */
[----:B---3--:R-:W2:Y:S01]  /*0840*/  S2UR UR5, SR_CgaCtaId ;  /* 0x00000000000579c3 */ /* 0x008ea20000008800 */
[----:B------:R-:W-:Y:S01]  /*0850*/  UMOV UR6, 0x400 ;  /* 0x0000040000067882 */ /* 0x000fe20000000000 */
[----:B------:R-:W-:Y:S01]  /*0860*/  UMOV UR4, 0x20 ;  /* 0x0000002000047882 */ /* 0x000fe20000000000 */
[----:B------:R-:W-:Y:S01]  /*0870*/  ELECT P0, URZ, PT ;  /* 0x0000000000ff782f */ /* 0x000fe20003800000 */
[----:B--2---:R-:W-:Y:S02]  /*0880*/  ULEA UR5, UR5, UR6, 0x18 ;  /* 0x0000000605057291 */ /* 0x004fe4000f8ec0ff */
[----:B------:R-:W-:-:S04]  /*0890*/  UIADD3 UR6, UPT, UPT, -UR4, 0x100000, URZ ;  /* 0x0010000004067890 */ /* 0x000fc8000fffe1ff */
[----:B------:R-:W-:Y:S02]  /*08a0*/  USHF.L.U32 UR7, UR6, 0xb, URZ ;  /* 0x0000000b06077899 */ /* 0x000fe400080006ff */
[----:B------:R-:W-:Y:S01]  /*08b0*/  USHF.L.U32 UR6, UR6, 0x1, URZ ;  /* 0x0000000106067899 */ /* 0x000fe200080006ff */
[----:B------:R-:W2:Y:S11]  /*08c0*/  FENCE.VIEW.ASYNC.S ;  /* 0x00000000000073c6 */ /* 0x000eb60000000000 */
[----:B--2---:R2:W3:Y:S01]  /*08d0*/  SYNCS.EXCH.64 URZ, [UR5+0x90], UR6 ;  /* 0x0000900605ff75b2 */ /* 0x0044e20008000100 */
[----:B------:R2:W1:Y:S01]  /*08e0*/  SYNCS.EXCH.64 URZ, [UR5+0x98], UR6 ;  /* 0x0000980605ff75b2 */ /* 0x0004620008000100 */
[----:B------:R-:W-:Y:S01]  /*08f0*/  NOP ;  /* 0x0000000000007918 */ /* 0x000fe20000000000 */
.L_x_11:
[----:B------:R-:W4:Y:S01]  /*0900*/  SHFL.IDX PT, R2, R181, RZ, 0x1f ;  /* 0x00001fffb5027589 */ /* 0x000f2200000e0000 */
[----:B------:R-:W-:Y:S01]  /*0910*/  NOP ;  /* 0x0000000000007918 */ /* 0x000fe20000000000 */
[----:B----4-:R-:W-:-:S13]  /*0920*/  ISETP.NE.AND P0, PT, R2, 0x4, PT ;  /* 0x000000040200780c */ /* 0x010fda0003f05270 */
[----:B------:R-:W-:Y:S05]  /*0930*/  @P0 BRA `(.L_x_12) ;  /* 0x00000000004c0947 */ /* 0x000fea0003800000 */
[----:B--23--:R-:W2:Y:S01]  /*0940*/  S2UR UR5, SR_CgaCtaId ;  /* 0x00000000000579c3 */ /* 0x00cea20000008800 */
[----:B------:R-:W-:Y:S01]  /*0950*/  UMOV UR7, 0x100 ;  /* 0x0000010000077882 */ /* 0x000fe20000000000 */
[----:B------:R-:W-:Y:S01]  /*0960*/  UMOV UR6, 0x400 ;  /* 0x0000040000067882 */ /* 0x000fe20000000000 */
[----:B------:R-:W-:Y:S01]  /*0970*/  USEL UR7, UR7, 0xe0, UP2 ;  /* 0x000000e007077887 */ /* 0x000fe20009000000 */
[----:B------:R-:W-:Y:S01]  /*0980*/  UMOV UR4, 0x1 ;  /* 0x0000000100047882 */ /* 0x000fe20000000000 */
[----:B------:R-:W-:Y:S01]  /*0990*/  ELECT P0, URZ, PT ;  /* 0x0000000000ff782f */ /* 0x000fe20003800000 */
[----:B------:R-:W-:-:S04]  /*09a0*/  UIADD3 UR10, UPT, UPT, -UR4, 0x100000, URZ ;  /* 0x00100000040a7890 */ /* 0x000fc8000fffe1ff */
[----:B------:R-:W-:Y:S02]  /*09b0*/  USHF.L.U32 UR11, UR10, 0xb, URZ ;  /* 0x0000000b0a0b7899 */ /* 0x000fe400080006ff */
[----:B------:R-:W-:Y:S02]  /*09c0*/  USHF.L.U32 UR10, UR10, 0x1, URZ ;  /* 0x000000010a0a7899 */ /* 0x000fe400080006ff */
[----:B--2---:R-:W-:Y:S02]  /*09d0*/  ULEA UR5, UR5, UR6, 0x18 ;  /* 0x0000000605057291 */ /* 0x004fe4000f8ec0ff */
[----:B------:R-:W-:-:S04]  /*09e0*/  UIADD3 UR6, UPT, UPT, -UR7, 0x100000, URZ ;  /* 0x0010000007067890 */ /* 0x000fc8000fffe1ff */
[----:B------:R-:W-:Y:S02]  /*09f0*/  USHF.L.U32 UR7, UR6, 0xb, URZ ;  /* 0x0000000b06077899 */ /* 0x000fe400080006ff */
[----:B------:R-:W-:Y:S01]  /*0a00*/  USHF.L.U32 UR6, UR6, 0x1, URZ ;  /* 0x0000000106067899 */ /* 0x000fe200080006ff */
[----:B------:R-:W2:Y:S03]  /*0a10*/  FENCE.VIEW.ASYNC.S ;  /* 0x00000000000073c6 */ /* 0x000ea60000000000 */
[----:B--2---:R4:W2:Y:S08]  /*0a20*/  SYNCS.EXCH.64 URZ, [UR5+0xa0], UR10 ;  /* 0x0000a00a05ff75b2 */ /* 0x0048b00008000100 */
[----:B------:R4:W3:Y:S01]  /*0a30*/  SYNCS.EXCH.64 URZ, [UR5+0xb0], UR6 ;  /* 0x0000b00605ff75b2 */ /* 0x0008e20008000100 */
[----:B------:R4:W1:Y:S01]  /*0a40*/  SYNCS.EXCH.64 URZ, [UR5+0xa8], UR10 ;  /* 0x0000a80a05ff75b2 */ /* 0x0008620008000100 */
[----:B------:R4:W1:Y:S02]  /*0a50*/  SYNCS.EXCH.64 URZ, [UR5+0xb8], UR6 ;  /* 0x0000b80605ff75b2 */ /* 0x0008640008000100 */
[----:B----4-:R-:W-:Y:S01]  /*0a60*/  NOP ;  /* 0x0000000000007918 */ /* 0x010fe20000000000 */
.L_x_12:
[----:B------:R-:W4:Y:S01]  /*0a70*/  SHFL.IDX PT, R2, R181, RZ, 0x1f ;  /* 0x00001fffb5027589 */ /* 0x000f2200000e0000 */
[----:B------:R-:W-:Y:S01]  /*0a80*/  NOP ;  /* 0x0000000000007918 */ /* 0x000fe20000000000 */
[----:B----4-:R-:W-:-:S13]  /*0a90*/  ISETP.NE.AND P0, PT, R2, 0x5, PT ;  /* 0x000000050200780c */ /* 0x010fda0003f05270 */
[----:B------:R-:W-:Y:S05]  /*0aa0*/  @P0 BRA `(.L_x_13) ;  /* 0x0000000000580947 */ /* 0x000fea0003800000 */
[----:B--23--:R-:W2:Y:S01]  /*0ab0*/  S2UR UR6, SR_CgaCtaId ;  /* 0x00000000000679c3 */ /* 0x00cea20000008800 */
        /* <DEDUP_REMOVED lines=10> */
[----:B--2---:R-:W-:Y:S01]  /*0b60*/  ULEA UR6, UR6, UR7, 0x18 ;  /* 0x0000000706067291 */ /* 0x004fe2000f8ec0ff */
[----:B------:R-:W2:Y:S11]  /*0b70*/  FENCE.VIEW.ASYNC.S ;  /* 0x00000000000073c6 */ /* 0x000eb60000000000 */
[----:B--2---:R4:W2:Y:S01]  /*0b80*/  SYNCS.EXCH.64 URZ, [UR6+0xc0], UR10 ;  /* 0x0000c00a06ff75b2 */ /* 0x0048a20008000100 */
[----:B------:R4:W3:Y:S01]  /*0b90*/  SYNCS.EXCH.64 URZ, [UR6+0xe0], UR4 ;  /* 0x0000e00406ff75b2 */ /* 0x0008e20008000100 */
[----:B------:R4:W1:Y:S01]  /*0ba0*/  SYNCS.EXCH.64 URZ, [UR6+0xc8], UR10 ;  /* 0x0000c80a06ff75b2 */ /* 0x0008620008000100 */
[----:B------:R4:W1:Y:S01]  /*0bb0*/  SYNCS.EXCH.64 URZ, [UR6+0xe8], UR4 ;  /* 0x0000e80406ff75b2 */ /* 0x0008620008000100 */
[----:B------:R4:W1:Y:S01]  /*0bc0*/  SYNCS.EXCH.64 URZ, [UR6+0xd0], UR10 ;  /* 0x0000d00a06ff75b2 */ /* 0x0008620008000100 */
[----:B------:R4:W1:Y:S01]  /*0bd0*/  SYNCS.EXCH.64 URZ, [UR6+0xf0], UR4 ;  /* 0x0000f00406ff75b2 */ /* 0x0008620008000100 */
[----:B------:R4:W1:Y:S01]  /*0be0*/  SYNCS.EXCH.64 URZ, [UR6+0xd8], UR10 ;  /* 0x0000d80a06ff75b2 */ /* 0x0008620008000100 */
[----:B------:R4:W1:Y:S02]  /*0bf0*/  SYNCS.EXCH.64 URZ, [UR6+0xf8], UR4 ;  /* 0x0000f80406ff75b2 */ /* 0x0008640008000100 */
[----:B----4-:R-:W-:Y:S01]  /*0c00*/  NOP ;  /* 0x0000000000007918 */ /* 0x010fe20000000000 */
.L_x_13:
[----:B------:R-:W4:Y:S01]  /*0c10*/  SHFL.IDX PT, R2, R181, RZ, 0x1f ;  /* 0x00001fffb5027589 */ /* 0x000f2200000e0000 */
[----:B------:R-:W-:Y:S01]  /*0c20*/  NOP ;  /* 0x0000000000007918 */ /* 0x000fe20000000000 */
[----:B----4-:R-:W-:-:S13]  /*0c30*/  ISETP.NE.AND P0, PT, R2, 0x3, PT ;  /* 0x000000030200780c */ /* 0x010fda0003f05270 */
[----:B------:R-:W-:Y:S05]  /*0c40*/  @P0 BRA `(.L_x_14) ;  /* 0x0000000000380947 */ /* 0x000fea0003800000 */
[----:B--23--:R-:W2:Y:S01]  /*0c50*/  S2UR UR5, SR_CgaCtaId ;  /* 0x00000000000579c3 */ /* 0x00cea20000008800 */
        /* <DEDUP_REMOVED lines=8> */
[----:B--2---:R4:W2:Y:S01]  /*0ce0*/  SYNCS.EXCH.64 URZ, [UR5+0x100], UR6 ;  /* 0x0001000605ff75b2 */ /* 0x0048a20008000100 */
[----:B------:R4:W3:Y:S01]  /*0cf0*/  SYNCS.EXCH.64 URZ, [UR5+0x110], UR6 ;  /* 0x0001100605ff75b2 */ /* 0x0008e20008000100 */
[----:B------:R4:W1:Y:S01]  /*0d00*/  SYNCS.EXCH.64 URZ, [UR5+0x108], UR6 ;  /* 0x0001080605ff75b2 */ /* 0x0008620008000100 */
[----:B------:R4:W1:Y:S02]  /*0d10*/  SYNCS.EXCH.64 URZ, [UR5+0x118], UR6 ;  /* 0x0001180605ff75b2 */ /* 0x0008640008000100 */
[----:B----4-:R-:W-:Y:S01]  /*0d20*/  NOP ;  /* 0x0000000000007918 */ /* 0x010fe20000000000 */
.L_x_14:
[----:B--23--:R-:W2:Y:S01]  /*0d30*/  S2UR UR5, SR_CTAID.X ;  /* 0x00000000000579c3 */ /* 0x00cea20000002500 */
[----:B------:R-:W-:-:S05]  /*0d40*/  CS2R.32 R167, SR_CgaSize ;  /* 0x0000000000a77805 */ /* 0x000fca0000008a00 */
[----:B------:R-:W-:-:S05]  /*0d50*/  IMAD R167, R167, -0xa0, RZ ;  /* 0xffffff60a7a77824 */ /* 0x000fca00078e02ff */
[----:B------:R-:W-:-:S14]  /*0d60*/  R2UR UR7, R167 ;  /* 0x00000000a70772ca */ /* 0x000fdc00000e0000 */
[----:B------:R-:W3:Y:S01]  /*0d70*/  LDCU UR7, c[0x0][UR7+0x2b0] ;  /* 0x00005600070777ac */ /* 0x000ee20008000800 */
[----:B------:R-:W-:Y:S01]  /*0d80*/  NOP ;  /* 0x0000000000007918 */ /* 0x000fe20000000000 */
[----:B------:R-:W-:-:S05]  /*0d90*/  CS2R.32 R167, SR_CgaSize ;  /* 0x0000000000a77805 */ /* 0x000fca0000008a00 */
[----:B------:R-:W-:-:S05]  /*0da0*/  IMAD R167, R167, -0xa0, RZ ;  /* 0xffffff60a7a77824 */ /* 0x000fca00078e02ff */
[----:B------:R-:W-:-:S14]  /*0db0*/  R2UR UR6, R167 ;  /* 0x00000000a70672ca */ /* 0x000fdc00000e0000 */
[----:B------:R-:W4:Y:S01]  /*0dc0*/  LDCU UR6, c[0x0][UR6+0x2b4] ;  /* 0x00005680060677ac */ /* 0x000f220008000800 */
[----:B------:R-:W1:Y:S08]  /*0dd0*/  S2UR UR4, SR_CTAID.Y ;  /* 0x00000000000479c3 */ /* 0x000e700000002600 */
[----:B------:R-:W4:Y:S01]  /*0de0*/  LDC R9, c[0x0][0xb24] ;  /* 0x0002c900ff097b82 */ /* 0x000f220000000800 */
[----:B--2---:R-:W-:-:S02]  /*0df0*/  I2FP.F32.U32 R4, UR5 ;  /* 0x0000000500047c45 */ /* 0x004fc40008201000 */
[----:B------:R-:W-:-:S05]  /*0e00*/  CS2R.32 R5, SR_CgaSize ;  /* 0x0000000000057805 */ /* 0x000fca0000008a00 */
[----:B------:R-:W-:-:S06]  /*0e10*/  IMAD R5, R5, -0xa0, RZ ;  /* 0xffffff6005057824 */ /* 0x000fcc00078e02ff */
[----:B------:R-:W2:Y:S01]  /*0e20*/  LDC R5, c[0x0][R5+0x2a0] ;  /* 0x0000a80005057b82 */ /* 0x000ea20000000800 */
[----:B------:R-:W-:Y:S01]  /*0e30*/  MOV R167, UR5 ;  /* 0x0000000500a77c02 */ /* 0x000fe20008000f00 */
[----:B---3--:R-:W-:Y:S01]  /*0e40*/  FMUL R4, R4, UR7 ;  /* 0x0000000704047c20 */ /* 0x008fe20008400000 */
[----:B-1----:R-:W-:Y:S02]  /*0e50*/  I2FP.F32.U32 R2, UR4 ;  /* 0x0000000400027c45 */ /* 0x002fe40008201000 */
[----:B------:R-:W-:-:S05]  /*0e60*/  CS2R.32 R3, SR_CgaSize ;  /* 0x0000000000037805 */ /* 0x000fca0000008a00 */
[----:B------:R-:W-:-:S06]  /*0e70*/  IMAD R3, R3, -0xa0, RZ ;  /* 0xffffff6003037824 */ /* 0x000fcc00078e02ff */
[----:B------:R-:W1:Y:S01]  /*0e80*/  LDC R3, c[0x0][R3+0x2a4] ;  /* 0x0000a90003037b82 */ /* 0x000e620000000800 */
[----:B------:R-:W3:Y:S01]  /*0e90*/  F2I.U32.TRUNC.NTZ R166, R4 ;  /* 0x0000000400a67305 */ /* 0x000ee2000020f000 */
[----:B------:R-:W-:Y:S01]  /*0ea0*/  MOV R165, UR4 ;  /* 0x0000000400a57c02 */ /* 0x000fe20008000f00 */
[----:B----4-:R-:W-:-:S05]  /*0eb0*/  FMUL R2, R2, UR6 ;  /* 0x0000000602027c20 */ /* 0x010fca0008400000 */
[----:B------:R-:W-:Y:S01]  /*0ec0*/  BAR.SYNC.DEFER_BLOCKING 0x0 ;  /* 0x0000000000007b1d */ /* 0x000fe20000010000 */
[----:B------:R-:W-:-:S05]  /*0ed0*/  ISETP.GE.AND P0, PT, R9, 0x1, PT ;  /* 0x000000010900780c */ /* 0x000fca0003f06270 */
[----:B------:R-:W4:Y:S02]  /*0ee0*/  F2I.U32.TRUNC.NTZ R164, R2 ;  /* 0x0000000200a47305 */ /* 0x000f24000020f000 */
[----:B------:R-:W1:Y:S01]  /*0ef0*/  S2UR UR36, SR_CTAID.Z ;  /* 0x00000000002479c3 */ /* 0x000e620000002700 */
[----:B---3--:R-:W-:-:S05]  /*0f00*/  IADD3 R166, PT, PT, -R166, RZ, RZ ;  /* 0x000000ffa6a67210 */ /* 0x008fca0007ffe1ff */
[----:B--2---:R-:W-:Y:S01]  /*0f10*/  IMAD R166, R5, R166, UR5 ;  /* 0x0000000505a67e24 */ /* 0x004fe2000f8e02a6 */
[----:B----4-:R-:W-:-:S05]  /*0f20*/  IADD3 R164, PT, PT, -R164, RZ, RZ ;  /* 0x000000ffa4a47210 */ /* 0x010fca0007ffe1ff */
[----:B-1----:R-:W-:Y:S01]  /*0f30*/  IMAD R164, R3, R164, UR4 ;  /* 0x0000000403a47e24 */ /* 0x002fe2000f8e02a4 */
[----:B------:R-:W-:Y:S06]  /*0f40*/  @!P0 BRA `(.L_x_15) ;  /* 0x0000000000b88947 */ /* 0x000fec0003800000 */
[----:B------:R-:W1:Y:S01]  /*0f50*/  LDC.64 R4, c[0x0][0xb18] ;  /* 0x0002c600ff047b82 */ /* 0x000e620000000a00 */
[----:B------:R-:W-:-:S07]  /*0f60*/  ISETP.NE.AND P0, PT, R9, 0x1, PT ;  /* 0x000000010900780c */ /* 0x000fce0003f05270 */
[----:B------:R-:W2:Y:S08]  /*0f70*/  LDC R10, c[0x0][0xb0c] ;  /* 0x0002c300ff0a7b82 */ /* 0x000eb00000000800 */
[----:B------:R-:W3:Y:S08]  /*0f80*/  LDC R11, c[0x0][0x370] ;  /* 0x0000dc00ff0b7b82 */ /* 0x000ef00000000800 */
[----:B------:R-:W4:Y:S01]  /*0f90*/  LDC R12, c[0x0][0x374] ;  /* 0x0000dd00ff0c7b82 */ /* 0x000f220000000800 */
[----:B-1----:R-:W-:-:S07]  /*0fa0*/  ISETP.NE.AND P1, PT, R4, 0x1, PT ;  /* 0x000000010400780c */ /* 0x002fce0003f25270 */
[----:B------:R-:W3:Y:S01]  /*0fb0*/  LDC.64 R6, c[0x0][0xb10] ;  /* 0x0002c400ff067b82 */ /* 0x000ee20000000a00 */
[----:B--2---:R-:W-:-:S07]  /*0fc0*/  ISETP.NE.AND P2, PT, R10, 0x1, PT ;  /* 0x000000010a00780c */ /* 0x004fce0003f45270 */
[----:B------:R-:W1:Y:S08]  /*0fd0*/  LDC R8, c[0x0][0xb20] ;  /* 0x0002c800ff087b82 */ /* 0x000e700000000800 */
[----:B------:R-:W2:Y:S01]  /*0fe0*/  LDC.64 R2, c[0x0][0xb28] ;  /* 0x0002ca00ff027b82 */ /* 0x000ea20000000a00 */
[----:B----4-:R-:W-:-:S04]  /*0ff0*/  IMAD.HI.U32 R13, R12, R5, RZ ;  /* 0x000000050c0d7227 */ /* 0x010fc800078e00ff */
[----:B------:R-:W-:-:S04]  /*1000*/  IMAD.HI.U32 R5, R165, R5, RZ ;  /* 0x00000005a5057227 */ /* 0x000fc800078e00ff */
[----:B---3--:R-:W-:-:S04]  /*1010*/  IMAD.HI.U32 R14, R11, R6, RZ ;  /* 0x000000060b0e7227 */ /* 0x008fc800078e00ff */
[----:B------:R-:W-:Y:S01]  /*1020*/  IMAD.HI.U32 R16, R167, R6, RZ ;  /* 0x00000006a7107227 */ /* 0x000fe200078e00ff */
[-C--:B------:R-:W-:Y:S02]  /*1030*/  @P2 SHF.R.U32.HI R11, RZ, R7.reuse, R14 ;  /* 0x00000007ff0b2219 */ /* 0x080fe4000001160e */
[-C--:B-1----:R-:W-:Y:S02]  /*1040*/  @P1 SHF.R.U32.HI R12, RZ, R8.reuse, R13 ;  /* 0x00000008ff0c1219 */ /* 0x082fe4000001160d */
[----:B------:R-:W-:Y:S02]  /*1050*/  SHF.R.U32.HI R8, RZ, R8, R5 ;  /* 0x00000008ff087219 */ /* 0x000fe40000011605 */
[----:B------:R-:W-:Y:S02]  /*1060*/  SHF.R.U32.HI R16, RZ, R7, R16 ;  /* 0x00000007ff107219 */ /* 0x000fe40000011610 */
[----:B------:R-:W-:Y:S01]  /*1070*/  SEL R5, R165, R8, !P1 ;  /* 0x00000008a5057207 */ /* 0x000fe20004800000 */
[----:B--2---:R-:W-:Y:S01]  /*1080*/  IMAD.HI.U32 R14, R12, R2, RZ ;  /* 0x000000020c0e7227 */ /* 0x004fe200078e00ff */
[----:B------:R-:W-:-:S03]  /*1090*/  SEL R7, R167, R16, !P2 ;  /* 0x00000010a7077207 */ /* 0x000fc60005000000 */
[----:B------:R-:W-:Y:S01]  /*10a0*/  IMAD.HI.U32 R6, R11, R2, RZ ;  /* 0x000000020b067227 */ /* 0x000fe200078e00ff */
[----:B------:R-:W-:-:S04]  /*10b0*/  @P0 SHF.R.U32.HI R12, RZ, R3, R14 ;  /* 0x00000003ff0c0219 */ /* 0x000fc8000001160e */
[----:B------:R-:W-:Y:S01]  /*10c0*/  @P0 SHF.R.U32.HI R11, RZ, R3, R6 ;  /* 0x00000003ff0b0219 */ /* 0x000fe20000011606 */
[----:B------:R-:W-:-:S04]  /*10d0*/  IMAD R12, R12, R9, RZ ;  /* 0x000000090c0c7224 */ /* 0x000fc800078e02ff */
[----:B------:R-:W-:Y:S01]  /*10e0*/  IMAD R6, R11, R9, RZ ;  /* 0x000000090b067224 */ /* 0x000fe200078e02ff */
[----:B------:R-:W-:-:S04]  /*10f0*/  ISETP.GE.AND P1, PT, R5, R12, PT ;  /* 0x0000000c0500720c */ /* 0x000fc80003f26270 */
[----:B------:R-:W-:Y:S01]  /*1100*/  ISETP.GE.OR P1, PT, R7, R6, P1 ;  /* 0x000000060700720c */ /* 0x000fe20000f26670 */
[----:B------:R-:W-:-:S05]  /*1110*/  IMAD.HI.U32 R6, R5, R2, RZ ;  /* 0x0000000205067227 */ /* 0x000fca00078e00ff */
[----:B------:R-:W-:-:S04]  /*1120*/  SHF.R.U32.HI R6, RZ, R3, R6 ;  /* 0x00000003ff067219 */ /* 0x000fc80000011606 */
[----:B------:R-:W-:-:S03]  /*1130*/  SEL R6, R5, R6, !P0 ;  /* 0x0000000605067207 */ /* 0x000fc60004000000 */
[----:B------:R-:W-:Y:S01]  /*1140*/  @!P1 IMAD.HI.U32 R8, R7, R2, RZ ;  /* 0x0000000207089227 */ /* 0x000fe200078e00ff */
[----:B------:R-:W-:-:S04]  /*1150*/  IADD3 R2, PT, PT, -R6, RZ, RZ ;  /* 0x000000ff06027210 */ /* 0x000fc80007ffe1ff */
[----:B------:R-:W-:Y:S01]  /*1160*/  @!P1 SHF.R.U32.HI R8, RZ, R3, R8 ;  /* 0x00000003ff089219 */ /* 0x000fe20000011608 */
[----:B------:R-:W-:-:S03]  /*1170*/  IMAD R2, R9, R2, R5 ;  /* 0x0000000209027224 */ /* 0x000fc600078e0205 */
[----:B------:R-:W-:Y:S02]  /*1180*/  @!P1 SEL R3, R7, R8, !P0 ;  /* 0x0000000807039207 */ /* 0x000fe40004000000 */
[----:B------:R-:W-:-:S03]  /*1190*/  IADD3 R8, PT, PT, -R5, RZ, RZ ;  /* 0x000000ff05087210 */ /* 0x000fc60007ffe1ff */
[--C-:B------:R-:W-:Y:S02]  /*11a0*/  @!P1 IMAD.IADD R6, R6, 0x1, -R3.reuse ;  /* 0x0000000106069824 */ /* 0x100fe400078e0a03 */
[----:B------:R-:W-:Y:S01]  /*11b0*/  @!P1 IMAD R3, R2, R11, R3 ;  /* 0x0000000b02039224 */ /* 0x000fe200078e0203 */
[----:B------:R-:W-:Y:S01]  /*11c0*/  IADD3 R2, PT, PT, -R7, RZ, RZ ;  /* 0x000000ff07027210 */ /* 0x000fe20007ffe1ff */
[----:B------:R-:W-:Y:S02]  /*11d0*/  @!P1 IMAD R5, R6, R9, R7 ;  /* 0x0000000906059224 */ /* 0x000fe400078e0207 */
[----:B------:R-:W-:Y:S02]  /*11e0*/  IMAD R8, R4, R8, R165 ;  /* 0x0000000804087224 */ /* 0x000fe400078e02a5 */
[----:B------:R-:W-:Y:S02]  /*11f0*/  @!P1 IMAD.MOV.U32 R7, RZ, RZ, R3 ;  /* 0x000000ffff079224 */ /* 0x000fe400078e0003 */
[----:B------:R-:W-:-:S02]  /*1200*/  IMAD R2, R10, R2, R167 ;  /* 0x000000020a027224 */ /* 0x000fc400078e02a7 */
[----:B------:R-:W-:Y:S02]  /*1210*/  IMAD R165, R5, R4, R8 ;  /* 0x0000000405a57224 */ /* 0x000fe400078e0208 */
[----:B------:R-:W-:Y:S02]  /*1220*/  IMAD R167, R7, R10, R2 ;  /* 0x0000000a07a77224 */ /* 0x000fe400078e0202 */
.L_x_15:
[----:B------:R-:W1:Y:S01]  /*1230*/  LDCU UR4, c[0x0][0xb30] ;  /* 0x00016600ff0477ac */ /* 0x000e620008000800 */
[----:B------:R-:W2:Y:S08]  /*1240*/  S2UR UR37, SR_CgaCtaId ;  /* 0x00000000002579c3 */ /* 0x000eb00000008800 */
[----:B------:R-:W3:Y:S01]  /*1250*/  LDC R72, c[0x0][0xb24] ;  /* 0x0002c900ff487b82 */ /* 0x000ee20000000800 */
[----:B-1----:R-:W-:-:S09]  /*1260*/  UISETP.NE.AND UP1, UPT, UR4, 0x1, UPT ;  /* 0x000000010400788c */ /* 0x002fd2000bf25270 */
[----:B--2---:R-:W-:Y:S05]  /*1270*/  BRA.U UP1, `(.L_x_16) ;  /* 0x0000000101407547 */ /* 0x004fea000b800000 */
[----:B------:R-:W1:Y:S08]  /*1280*/  LDC.64 R4, c[0x0][0xb10] ;  /* 0x0002c400ff047b82 */ /* 0x000e700000000a00 */
[----:B------:R-:W2:Y:S08]  /*1290*/  LDC.64 R2, c[0x0][0xb18] ;  /* 0x0002c600ff027b82 */ /* 0x000eb00000000a00 */
[----:B------:R-:W4:Y:S08]  /*12a0*/  LDC R6, c[0x0][0xb20] ;  /* 0x0002c800ff067b82 */ /* 0x000f300000000800 */
[----:B------:R-:W3:Y:S01]  /*12b0*/  LDC R8, c[0x0][0xb0c] ;  /* 0x0002c300ff087b82 */ /* 0x000ee20000000800 */
[----:B-1----:R-:W-:-:S05]  /*12c0*/  IMAD.HI.U32 R4, R167, R4, RZ ;  /* 0x00000004a7047227 */ /* 0x002fca00078e00ff */
[----:B------:R-:W-:Y:S01]  /*12d0*/  SHF.R.U32.HI R4, RZ, R5, R4 ;  /* 0x00000005ff047219 */ /* 0x000fe20000011604 */
[----:B--2---:R-:W-:Y:S01]  /*12e0*/  IMAD.HI.U32 R3, R165, R3, RZ ;  /* 0x00000003a5037227 */ /* 0x004fe200078e00ff */
[----:B------:R-:W-:-:S04]  /*12f0*/  ISETP.NE.AND P0, PT, R2, 0x1, PT ;  /* 0x000000010200780c */ /* 0x000fc80003f05270 */
[----:B----4-:R-:W-:-:S04]  /*1300*/  SHF.R.U32.HI R6, RZ, R6, R3 ;  /* 0x00000006ff067219 */ /* 0x010fc80000011603 */
[----:B------:R-:W-:Y:S02]  /*1310*/  SEL R3, R165, R6, !P0 ;  /* 0x00000006a5037207 */ /* 0x000fe40004000000 */
[----:B---3--:R-:W-:-:S04]  /*1320*/  ISETP.NE.AND P1, PT, R8, 0x1, PT ;  /* 0x000000010800780c */ /* 0x008fc80003f25270 */
[----:B------:R-:W-:-:S05]  /*1330*/  SEL R4, R167, R4, !P1 ;  /* 0x00000004a7047207 */ /* 0x000fca0004800000 */
[----:B------:R-:W-:Y:S02]  /*1340*/  IMAD.IADD R5, R3, 0x1, -R4 ;  /* 0x0000000103057824 */ /* 0x000fe400078e0a04 */
[----:B------:R-:W-:Y:S02]  /*1350*/  IMAD.IADD R3, R4, 0x1, -R3 ;  /* 0x0000000104037824 */ /* 0x000fe400078e0a03 */
[----:B------:R-:W-:Y:S02]  /*1360*/  IMAD R167, R5, R8, R167 ;  /* 0x0000000805a77224 */ /* 0x000fe400078e02a7 */
[----:B------:R-:W-:-:S07]  /*1370*/  IMAD R165, R3, R2, R165 ;  /* 0x0000000203a57224 */ /* 0x000fce00078e02a5 */
.L_x_16:
[----:B------:R-:W-:Y:S01]  /*1380*/  BAR.SYNC.DEFER_BLOCKING 0x0 ;  /* 0x0000000000007b1d */ /* 0x000fe20000010000 */
[----:B------:R-:W-:Y:S01]  /*1390*/  UISETP.NE.AND UP1, UPT, UR8, 0x2, UPT ;  /* 0x000000020800788c */ /* 0x000fe2000bf25270 */
[----:B------:R-:W-:Y:S02]  /*13a0*/  ISETP.NE.OR P5, PT, R0, 0x2, !P5 ;  /* 0x000000020000780c */ /* 0x000fe40006fa5670 */
[----:B------:R-:W-:-:S06]  /*13b0*/  LOP3.LUT R2, R176, 0x1f, RZ, 0xc0, !PT ;  /* 0x0000001fb0027812 */ /* 0x000fcc00078ec0ff */
[----:B------:R-:W-:Y:S05]  /*13c0*/  BRA.U UP1, `(.L_x_17) ;  /* 0x0000001101f07547 */ /* 0x000fea000b800000 */
[----:B------:R-:W1:Y:S01]  /*13d0*/  LDCU UR13, c[0x0][0x38c] ;  /* 0x00007180ff0d77ac */ /* 0x000e620008000800 */
[----:B------:R-:W2:Y:S01]  /*13e0*/  LDC R9, c[0x0][0x370] ;  /* 0x0000dc00ff097b82 */ /* 0x000ea20000000800 */
[----:B------:R-:W-:Y:S01]  /*13f0*/  PLOP3.LUT P1, PT, PT, PT, UP2, 0x80, 0x8 ;  /* 0x000000000008781c */ /* 0x000fe20003f2f028 */
[----:B------:R-:W-:Y:S01]  /*1400*/  HFMA2 R12, -RZ, RZ, 0, 0 ;  /* 0x00000000ff0c7431 */ /* 0x000fe200000001ff */
[----:B------:R-:W-:Y:S01]  /*1410*/  ISETP.EQ.OR P4, PT, R2, RZ, P5 ;  /* 0x000000ff0200720c */ /* 0x000fe20002f82670 */
[----:B------:R-:W-:Y:S01]  /*1420*/  IMAD.MOV.U32 R15, RZ, RZ, 0x1 ;  /* 0x00000001ff0f7424 */ /* 0x000fe200078e00ff */
[----:B------:R-:W-:Y:S01]  /*1430*/  PLOP3.LUT P1, PT, P1, PT, PT, 0x8, 0x80 ;  /* 0x000000000080781c */ /* 0x000fe20000f2e170 */
[----:B------:R-:W-:Y:S01]  /*1440*/  IMAD.MOV.U32 R14, RZ, RZ, RZ ;  /* 0x000000ffff0e7224 */ /* 0x000fe200078e00ff */
[----:B------:R-:W-:Y:S01]  /*1450*/  MOV R8, 0x1 ;  /* 0x0000000100087802 */ /* 0x000fe20000000f00 */
[----:B------:R-:W4:Y:S01]  /*1460*/  LDC R0, c[0x0][0x374] ;  /* 0x0000dd00ff007b82 */ /* 0x000f220000000800 */
[----:B------:R-:W-:Y:S01]  /*1470*/  IMAD.MOV.U32 R10, RZ, RZ, RZ ;  /* 0x000000ffff0a7224 */ /* 0x000fe200078e00ff */
[----:B------:R-:W2:Y:S01]  /*1480*/  LDCU.64 UR22, c[0x0][0x348] ;  /* 0x00006900ff1677ac */ /* 0x000ea20008000a00 */
[----:B------:R-:W-:Y:S01]  /*1490*/  UMOV UR6, URZ ;  /* 0x000000ff00067c82 */ /* 0x000fe20008000000 */
[----:B-1----:R-:W-:-:S04]  /*14a0*/  UIADD3 UR5, UPT, UPT, UR13, 0x7f, URZ ;  /* 0x0000007f0d057890 */ /* 0x002fc8000fffe0ff */
[----:B------:R-:W-:-:S04]  /*14b0*/  USHF.R.S32.HI UR4, URZ, 0x1f, UR5 ;  /* 0x0000001fff047899 */ /* 0x000fc80008011405 */
[----:B------:R-:W-:-:S04]  /*14c0*/  ULEA.HI UR4, UR4, UR5, URZ, 0x7 ;  /* 0x0000000504047291 */ /* 0x000fc8000f8f38ff */
[----:B------:R-:W-:Y:S02]  /*14d0*/  USHF.R.S32.HI UR15, URZ, 0x7, UR4 ;  /* 0x00000007ff0f7899 */ /* 0x000fe40008011404 */
[----:B------:R-:W-:Y:S02]  /*14e0*/  UIADD3 UR4, UPT, UPT, UR13, -0x1, URZ ;  /* 0xffffffff0d047890 */ /* 0x000fe4000fffe0ff */
[----:B------:R-:W-:Y:S02]  /*14f0*/  UISETP.LT.U32.AND UP0, UPT, UR15, 0x8, UPT ;  /* 0x000000080f00788c */ /* 0x000fe4000bf01070 */
[----:B------:R-:W-:Y:S02]  /*1500*/  UISETP.GE.U32.AND UP1, UPT, UR4, -0xff, UPT ;  /* 0xffffff010400788c */ /* 0x000fe4000bf26070 */
[----:B------:R-:W-:Y:S02]  /*1510*/  USEL UR14, UR15, 0x8, UP0 ;  /* 0x000000080f0e7887 */ /* 0x000fe40008000000 */
[----:B------:R-:W-:-:S02]  /*1520*/  UIADD3 UR13, UPT, UPT, UR13, 0xfe, URZ ;  /* 0x000000fe0d0d7890 */ /* 0x000fc4000fffe0ff */
[----:B------:R-:W-:Y:S02]  /*1530*/  UIADD3 UR5, UPT, UPT, UR14, -0x1, URZ ;  /* 0xffffffff0e057890 */ /* 0x000fe4000fffe0ff */
[----:B------:R-:W-:-:S03]  /*1540*/  UIADD3 UR7, UPT, UPT, UR15, -UR14, URZ ;  /* 0x8000000e0f077290 */ /* 0x000fc6000fffe0ff */
[----:B------:R-:W-:-:S04]  /*1550*/  @UP1 UIADD3 UR5, UPT, UPT, UR14, URZ, URZ ;  /* 0x000000ff0e051290 */ /* 0x000fc8000fffe0ff */
[----:B--2---:R-:W-:-:S12]  /*1560*/  UIADD3 UR5, UPT, UPT, UR5, 0x1, URZ ;  /* 0x0000000105057890 */ /* 0x004fd8000fffe0ff */
.L_x_35:
[----:B------:R-:W-:Y:S01]  /*1570*/  UISETP.NE.AND UP0, UPT, UR37, URZ, UPT ;  /* 0x000000ff2500728c */ /* 0x000fe2000bf05270 */
[----:B------:R-:W1:Y:S08]  /*1580*/  S2UR UR37, SR_CgaCtaId ;  /* 0x00000000002579c3 */ /* 0x000e700000008800 */
[----:B------:R-:W-:Y:S05]  /*1590*/  BRA.U UP0, `(.L_x_18) ;  /* 0x0000000100347547 */ /* 0x000fea000b800000 */
[----:B------:R-:W2:Y:S01]  /*15a0*/  S2R R2, SR_CgaCtaId ;  /* 0x0000000000027919 */ /* 0x000ea20000008800 */
[----:B------:R-:W-:-:S04]  /*15b0*/  MOV R3, 0x400 ;  /* 0x0000040000037802 */ /* 0x000fc80000000f00 */
[----:B--2---:R-:W-:Y:S02]  /*15c0*/  LEA R3, R2, R3, 0x18 ;  /* 0x0000000302037211 */ /* 0x004fe400078ec0ff */
[----:B------:R-:W-:-:S03]  /*15d0*/  SHF.L.U32 R2, R8, 0x1f, RZ ;  /* 0x0000001f08027819 */ /* 0x000fc600000006ff */
[----:B------:R-:W-:-:S04]  /*15e0*/  IMAD R3, R10, 0x8, R3 ;  /* 0x000000080a037824 */ /* 0x000fc800078e0203 */
[----:B------:R-:W2:Y:S02]  /*15f0*/  SYNCS.PHASECHK.TRANS64.TRYWAIT P0, [R3+URZ+0x110], R2 ;  /* 0x00011002030075a7 */ /* 0x000ea400080011ff */
[----:B--2---:R-:W-:Y:S05]  /*1600*/  @!P0 BRA `(.L_x_19) ;  /* 0x0000005400c88947 */ /* 0x004fea0003800000 */
.L_x_99:
[----:B------:R-:W-:Y:S01]  /*1610*/  VIADD R10, R10, 0x1 ;  /* 0x000000010a0a7836 */ /* 0x000fe20000000000 */
[----:B------:R2:W-:Y:S04]  /*1620*/  SYNCS.ARRIVE.TRANS64.A1T0 RZ, [R3+URZ+0x100], RZ ;  /* 0x000100ff03ff79a7 */ /* 0x0005e800081000ff */
[----:B------:R-:W-:-:S04]  /*1630*/  ISETP.NE.AND P0, PT, R10, 0x2, PT ;  /* 0x000000020a00780c */ /* 0x000fc80003f05270 */
[----:B------:R-:W-:Y:S02]  /*1640*/  SEL R10, R10, RZ, P0 ;  /* 0x000000ff0a0a7207 */ /* 0x000fe40000000000 */
[----:B--2---:R-:W-:-:S04]  /*1650*/  SEL R3, RZ, 0x1, P0 ;  /* 0x00000001ff037807 */ /* 0x004fc80000000000 */
[----:B------:R-:W-:-:S07]  /*1660*/  LOP3.LUT R8, R8, R3, RZ, 0x3c, !PT ;  /* 0x0000000308087212 */ /* 0x000fce00078e3cff */
.L_x_18:
[----:B------:R-:W-:Y:S01]  /*1670*/  UMOV UR4, 0x400 ;  /* 0x0000040000047882 */ /* 0x000fe20000000000 */
[----:B------:R-:W-:Y:S01]  /*1680*/  SHF.L.U32 R2, R15, 0x1f, RZ ;  /* 0x0000001f0f027819 */ /* 0x000fe200000006ff */
[----:B-1----:R-:W-:Y:S01]  /*1690*/  ULEA UR4, UR37, UR4, 0x18 ;  /* 0x0000000425047291 */ /* 0x002fe2000f8ec0ff */
[----:B------:R-:W-:Y:S01]  /*16a0*/  R2UR UR34, R167 ;  /* 0x00000000a72272ca */ /* 0x000fe200000e0000 */
[----:B------:R-:W-:Y:S01]  /*16b0*/  UISETP.GE.U32.AND UP0, UPT, UR13, 0xff, UPT ;  /* 0x000000ff0d00788c */ /* 0x000fe2000bf06070 */
[----:B------:R-:W-:Y:S01]  /*16c0*/  R2UR UR11, R165 ;  /* 0x00000000a50b72ca */ /* 0x000fe200000e0000 */
[----:B------:R-:W-:Y:S01]  /*16d0*/  ULEA UR8, UR6, UR4, 0x3 ;  /* 0x0000000406087291 */ /* 0x000fe2000f8e18ff */
[----:B------:R-:W-:-:S08]  /*16e0*/  UMOV UR24, URZ ;  /* 0x000000ff00187c82 */ /* 0x000fd00008000000 */
[----:B------:R1:W2:Y:S01]  /*16f0*/  SYNCS.PHASECHK.TRANS64.TRYWAIT P0, [UR8+0x40], R2 ;  /* 0x00004002ff0075a7 */ /* 0x0002a20008001108 */
[----:B------:R-:W-:Y:S02]  /*1700*/  USHF.L.U32 UR34, UR34, 0x7, URZ ;  /* 0x0000000722227899 */ /* 0x000fe400080006ff */
[----:B------:R-:W-:Y:S01]  /*1710*/  USHF.L.U32 UR11, UR11, 0x6, URZ ;  /* 0x000000060b0b7899 */ /* 0x000fe200080006ff */
[----:B------:R-:W-:Y:S11]  /*1720*/  BRA.U !UP0, `(.L_x_20) ;  /* 0x0000000108a87547 */ /* 0x000ff6000b800000 */
[----:B------:R-:W-:Y:S01]  /*1730*/  UMOV UR16, URZ ;  /* 0x000000ff00107c82 */ /* 0x000fe20008000000 */
[----:B------:R-:W-:-:S05]  /*1740*/  UMOV UR17, UR6 ;  /* 0x0000000600117c82 */ /* 0x000fca0008000000 */
.L_x_25:
[----:B-1----:R-:W-:Y:S01]  /*1750*/  ULEA UR33, UR17, UR4, 0x3 ;  /* 0x0000000411217291 */ /* 0x002fe2000f8e18ff */
[----:B--2---:R-:W-:Y:S01]  /*1760*/  @!P5 MOV R3, 0x6000 ;  /* 0x000060000003d802 */ /* 0x004fe20000000f00 */
[----:B--2---:R-:W-:Y:S10]  /*1770*/  @P0 BRA `(.L_x_21) ;  /* 0x00000000000c0947 */ /* 0x004ff40003800000 */
[----:B------:R-:W-:-:S04]  /*1780*/  SHF.L.U32 R5, R15, 0x1f, RZ ;  /* 0x0000001f0f057819 */ /* 0x000fc800000006ff */
[----:B------:R-:W2:Y:S02]  /*1790*/  SYNCS.PHASECHK.TRANS64.TRYWAIT P0, [UR33+0x40], R5 ;  /* 0x00004005ff0075a7 */ /* 0x000ea40008001121 */
[----:B--2---:R-:W-:Y:S05]  /*17a0*/  @!P0 BRA `(.L_x_22) ;  /* 0x0000005400748947 */ /* 0x004fea0003800000 */
.L_x_21:
[----:B------:R2:W-:Y:S01]  /*17b0*/  @!P5 SYNCS.ARRIVE.TRANS64 RZ, [UR33], R3 ;  /* 0x00000003ffffd9a7 */ /* 0x0005e20008000021 */
[----:B------:R-:W-:Y:S04]  /*17c0*/  BSSY.RECONVERGENT B0, `(.L_x_23) ;  /* 0x0000003000007945 */ /* 0x000fe80003800200 */
[----:B------:R-:W-:Y:S05]  /*17d0*/  @P4 BRA `(.L_x_24) ;  /* 0x0000000000044947 */ /* 0x000fea0003800000 */
[----:B------:R-:W-:Y:S05]  /*17e0*/  BPT.TRAP 0x1 ;  /* 0x000000040000795c */ /* 0x000fea0000300000 */
.L_x_24:
[----:B------:R-:W-:Y:S05]  /*17f0*/  BSYNC.RECONVERGENT B0 ;  /* 0x0000000000007941 */ /* 0x000fea0003800200 */
.L_x_23:
[----:B------:R-:W-:Y:S02]  /*1800*/  UIADD3 UR6, UPT, UPT, UR17, 0x1, URZ ;  /* 0x0000000111067890 */ /* 0x000fe4000fffe0ff */
[----:B------:R-:W-:Y:S02]  /*1810*/  ULEA UR32, UR17, UR4, 0xe ;  /* 0x0000000411207291 */ /* 0x000fe4000f8e70ff */
[----:B------:R-:W-:Y:S02]  /*1820*/  UISETP.NE.AND UP0, UPT, UR6, 0x8, UPT ;  /* 0x000000080600788c */ /* 0x000fe4000bf05270 */
[----:B------:R-:W-:Y:S02]  /*1830*/  UIADD3 UR26, UP1, UPT, UR22, 0x80, URZ ;  /* 0x00000080161a7890 */ /* 0x000fe4000ff3e0ff */
[----:B------:R-:W-:Y:S02]  /*1840*/  USEL UR9, URZ, 0x1, UP0 ;  /* 0x00000001ff097887 */ /* 0x000fe40008000000 */
[----:B------:R-:W-:-:S02]  /*1850*/  USEL UR6, UR6, URZ, UP0 ;  /* 0x000000ff06067287 */ /* 0x000fc40008000000 */
[----:B------:R-:W-:Y:S02]  /*1860*/  UIADD3 UR20, UP0, UPT, UR22, 0x180, URZ ;  /* 0x0000018016147890 */ /* 0x000fe4000ff1e0ff */
[----:B------:R-:W-:Y:S01]  /*1870*/  ULEA UR8, UR6, UR4, 0x3 ;  /* 0x0000000406087291 */ /* 0x000fe2000f8e18ff */
[----:B------:R-:W-:Y:S01]  /*1880*/  LOP3.LUT R15, R15, UR9, RZ, 0x3c, !PT ;  /* 0x000000090f0f7c12 */ /* 0x000fe2000f8e3cff */
[----:B------:R-:W-:Y:S02]  /*1890*/  USHF.L.U32 UR35, UR16, 0x7, URZ ;  /* 0x0000000710237899 */ /* 0x000fe400080006ff */
[----:B------:R-:W-:Y:S01]  /*18a0*/  UIADD3.X UR27, UPT, UPT, URZ, UR23, URZ, UP1, !UPT ;  /* 0x00000017ff1b7290 */ /* 0x000fe20008ffe4ff */
[----:B-1----:R-:W-:Y:S01]  /*18b0*/  SHF.L.U32 R2, R15, 0x1f, RZ ;  /* 0x0000001f0f027819 */ /* 0x002fe200000006ff */
[----:B------:R-:W-:Y:S02]  /*18c0*/  UIADD3 UR32, UPT, UPT, UR32, 0x4400, URZ ;  /* 0x0000440020207890 */ /* 0x000fe4000fffe0ff */
[----:B------:R-:W-:Y:S01]  /*18d0*/  UIADD3.X UR21, UPT, UPT, URZ, UR23, URZ, UP0, !UPT ;  /* 0x00000017ff157290 */ /* 0x000fe200087fe4ff */
[----:B------:R1:W1:Y:S01]  /*18e0*/  SYNCS.PHASECHK.TRANS64.TRYWAIT P0, [UR8+0x40], R2 ;  /* 0x00004002ff0075a7 */ /* 0x0002620008001108 */
[----:B------:R-:W-:Y:S01]  /*18f0*/  ULEA UR8, UR17, UR4, 0xd ;  /* 0x0000000411087291 */ /* 0x000fe2000f8e68ff */
[----:B------:R-:W-:Y:S01]  /*1900*/  UMOV UR18, 0x0 ;  /* 0x0000000000127882 */ /* 0x000fe20000000000 */
[----:B------:R-:W-:-:S02]  /*1910*/  UMOV UR19, 0x10000000 ;  /* 0x1000000000137882 */ /* 0x000fc40000000000 */
[----:B------:R-:W-:Y:S01]  /*1920*/  UIADD3 UR8, UPT, UPT, UR8, 0x24400, URZ ;  /* 0x0002440008087890 */ /* 0x000fe2000fffe0ff */
[----:B------:R1:W-:Y:S01]  /*1930*/  UTMALDG.3D [UR32], [UR26], desc[UR18] ;  /* 0x000012201a0075b4 */ /* 0x0003e20008011000 */
[----:B------:R-:W-:Y:S01]  /*1940*/  UMOV UR12, UR36 ;  /* 0x00000024000c7c82 */ /* 0x000fe20008000000 */
[----:B------:R-:W-:Y:S01]  /*1950*/  UMOV UR9, UR33 ;  /* 0x0000002100097c82 */ /* 0x000fe20008000000 */
[----:B------:R-:W-:Y:S01]  /*1960*/  UMOV UR10, UR35 ;  /* 0x00000023000a7c82 */ /* 0x000fe20008000000 */
[----:B------:R-:W-:Y:S01]  /*1970*/  UIADD3 UR16, UPT, UPT, UR16, 0x1, URZ ;  /* 0x0000000110107890 */ /* 0x000fe2000fffe0ff */
[----:B------:R-:W-:Y:S01]  /*1980*/  UMOV UR24, UR5 ;  /* 0x0000000500187c82 */ /* 0x000fe20008000000 */
[----:B------:R-:W-:Y:S02]  /*1990*/  UMOV UR17, UR6 ;  /* 0x0000000600117c82 */ /* 0x000fe40008000000 */
[----:B------:R1:W-:Y:S01]  /*19a0*/  UTMALDG.3D [UR8], [UR20], desc[UR18] ;  /* 0x00001208140075b4 */ /* 0x0003e20008011000 */
[----:B------:R-:W-:-:S09]  /*19b0*/  UISETP.NE.AND UP0, UPT, UR16, UR5, UPT ;  /* 0x000000051000728c */ /* 0x000fd2000bf05270 */
[----:B------:R-:W-:Y:S05]  /*19c0*/  BRA.U UP0, `(.L_x_25) ;  /* 0xfffffffd00607547 */ /* 0x000fea000b83ffff */
.L_x_20:
[----:B-1----:R-:W-:Y:S01]  /*19d0*/  ULEA UR8, UR6, UR4, 0x3 ;  /* 0x0000000406087291 */ /* 0x002fe2000f8e18ff */
[----:B------:R-:W-:Y:S01]  /*19e0*/  SHF.L.U32 R2, R15, 0x1f, RZ ;  /* 0x0000001f0f027819 */ /* 0x000fe200000006ff */
[----:B------:R-:W-:Y:S01]  /*19f0*/  @!P1 SYNCS.ARRIVE.TRANS64.A1T0 RZ, [UR4+0x98], RZ ;  /* 0x000098ffffff99a7 */ /* 0x000fe20008100004 */
[----:B------:R-:W-:-:S06]  /*1a00*/  UISETP.GT.AND UP0, UPT, UR15, UR14, UPT ;  /* 0x0000000e0f00728c */ /* 0x000fcc000bf04270 */
[----:B--2---:R1:W2:Y:S03]  /*1a10*/  SYNCS.PHASECHK.TRANS64.TRYWAIT P0, [UR8+0x40], R2 ;  /* 0x00004002ff0075a7 */ /* 0x0042a60008001108 */
[----:B------:R-:W-:Y:S05]  /*1a20*/  BRA.U !UP0, `(.L_x_26) ;  /* 0x0000000108ac7547 */ /* 0x000fea000b800000 */
[----:B------:R-:W-:Y:S01]  /*1a30*/  UIADD3 UR21, UPT, UPT, UR7, UR24, URZ ;  /* 0x0000001807157290 */ /* 0x000fe2000fffe0ff */
[----:B------:R-:W-:-:S11]  /*1a40*/  UMOV UR25, UR6 ;  /* 0x0000000600197c82 */ /* 0x000fd60008000000 */
.L_x_31:
[----:B-1----:R-:W-:Y:S01]  /*1a50*/  ULEA UR17, UR25, UR4, 0x3 ;  /* 0x0000000419117291 */ /* 0x002fe2000f8e18ff */
[----:B--2---:R-:W-:Y:S01]  /*1a60*/  @!P5 MOV R3, 0x6000 ;  /* 0x000060000003d802 */ /* 0x004fe20000000f00 */
[----:B--2---:R-:W-:Y:S10]  /*1a70*/  @P0 BRA `(.L_x_27) ;  /* 0x00000000000c0947 */ /* 0x004ff40003800000 */
[----:B------:R-:W-:-:S04]  /*1a80*/  SHF.L.U32 R5, R15, 0x1f, RZ ;  /* 0x0000001f0f057819 */ /* 0x000fc800000006ff */
[----:B------:R-:W2:Y:S02]  /*1a90*/  SYNCS.PHASECHK.TRANS64.TRYWAIT P0, [UR17+0x40], R5 ;  /* 0x00004005ff0075a7 */ /* 0x000ea40008001111 */
[----:B--2---:R-:W-:Y:S05]  /*1aa0*/  @!P0 BRA `(.L_x_28) ;  /* 0x0000005000cc8947 */ /* 0x004fea0003800000 */
.L_x_27:
[----:B------:R2:W-:Y:S01]  /*1ab0*/  @!P5 SYNCS.ARRIVE.TRANS64 RZ, [UR17], R3 ;  /* 0x00000003ffffd9a7 */ /* 0x0005e20008000011 */
[----:B------:R-:W-:Y:S04]  /*1ac0*/  BSSY.RECONVERGENT B0, `(.L_x_29) ;  /* 0x0000003000007945 */ /* 0x000fe80003800200 */
[----:B------:R-:W-:Y:S05]  /*1ad0*/  @P4 BRA `(.L_x_30) ;  /* 0x0000000000044947 */ /* 0x000fea0003800000 */
[----:B------:R-:W-:Y:S05]  /*1ae0*/  BPT.TRAP 0x1 ;  /* 0x000000040000795c */ /* 0x000fea0000300000 */
.L_x_30:
[----:B------:R-:W-:Y:S05]  /*1af0*/  BSYNC.RECONVERGENT B0 ;  /* 0x0000000000007941 */ /* 0x000fea0003800200 */
.L_x_29:
        /* <DEDUP_REMOVED lines=10> */
[----:B------:R-:W-:Y:S01]  /*1ba0*/  UIADD3 UR16, UPT, UPT, UR16, 0x4400, URZ ;  /* 0x0000440010107890 */ /* 0x000fe2000fffe0ff */
[----:B-1----:R-:W-:Y:S01]  /*1bb0*/  SHF.L.U32 R2, R15, 0x1f, RZ ;  /* 0x0000001f0f027819 */ /* 0x002fe200000006ff */
[----:B------:R-:W-:Y:S02]  /*1bc0*/  UIADD3.X UR31, UPT, UPT, URZ, UR23, URZ, UP1, !UPT ;  /* 0x00000017ff1f7290 */ /* 0x000fe40008ffe4ff */
[----:B------:R-:W-:Y:S01]  /*1bd0*/  UIADD3.X UR29, UPT, UPT, URZ, UR23, URZ, UP0, !UPT ;  /* 0x00000017ff1d7290 */ /* 0x000fe200087fe4ff */
[----:B------:R1:W1:Y:S01]  /*1be0*/  SYNCS.PHASECHK.TRANS64.TRYWAIT P0, [UR8+0x40], R2 ;  /* 0x00004002ff0075a7 */ /* 0x0002620008001108 */
[----:B------:R-:W-:Y:S01]  /*1bf0*/  ULEA UR8, UR25, UR4, 0xd ;  /* 0x0000000419087291 */ /* 0x000fe2000f8e68ff */
[----:B------:R-:W-:Y:S01]  /*1c00*/  UMOV UR26, 0x0 ;  /* 0x00000000001a7882 */ /* 0x000fe20000000000 */
[----:B------:R-:W-:-:S02]  /*1c10*/  UMOV UR27, 0x10000000 ;  /* 0x10000000001b7882 */ /* 0x000fc40000000000 */
[----:B------:R-:W-:Y:S01]  /*1c20*/  UIADD3 UR8, UPT, UPT, UR8, 0x24400, URZ ;  /* 0x0002440008087890 */ /* 0x000fe2000fffe0ff */
[----:B------:R-:W-:Y:S01]  /*1c30*/  UMOV UR18, UR34 ;  /* 0x0000002200127c82 */ /* 0x000fe20008000000 */
[----:B------:R-:W-:Y:S01]  /*1c40*/  UMOV UR20, UR36 ;  /* 0x0000002400147c82 */ /* 0x000fe20008000000 */
[----:B------:R-:W-:Y:S01]  /*1c50*/  UMOV UR12, UR36 ;  /* 0x00000024000c7c82 */ /* 0x000fe20008000000 */
[----:B------:R-:W-:Y:S01]  /*1c60*/  UMOV UR9, UR17 ;  /* 0x0000001100097c82 */ /* 0x000fe20008000000 */
[----:B------:R-:W-:Y:S01]  /*1c70*/  UMOV UR10, UR19 ;  /* 0x00000013000a7c82 */ /* 0x000fe20008000000 */
[----:B------:R1:W-:Y:S01]  /*1c80*/  UTMALDG.3D [UR16], [UR30], desc[UR26] ;  /* 0x00001a101e0075b4 */ /* 0x0003e20008011000 */
[----:B------:R-:W-:Y:S01]  /*1c90*/  UIADD3 UR24, UPT, UPT, UR24, 0x1, URZ ;  /* 0x0000000118187890 */ /* 0x000fe2000fffe0ff */
[----:B------:R-:W-:-:S03]  /*1ca0*/  UMOV UR25, UR6 ;  /* 0x0000000600197c82 */ /* 0x000fc60008000000 */
[----:B------:R-:W-:Y:S01]  /*1cb0*/  UISETP.NE.AND UP0, UPT, UR24, UR21, UPT ;  /* 0x000000151800728c */ /* 0x000fe2000bf05270 */
[----:B------:R1:W-:Y:S08]  /*1cc0*/  UTMALDG.3D [UR8], [UR28], desc[UR26] ;  /* 0x00001a081c0075b4 */ /* 0x0003f00008011000 */
[----:B------:R-:W-:Y:S05]  /*1cd0*/  BRA.U UP0, `(.L_x_31) ;  /* 0xfffffffd005c7547 */ /* 0x000fea000b83ffff */
.L_x_26:
[----:B-1----:R-:W-:Y:S01]  /*1ce0*/  LEA R2, R14, UR4, 0x3 ;  /* 0x000000040e027c11 */ /* 0x002fe2000f8e18ff */
[----:B------:R-:W-:Y:S01]  /*1cf0*/  NOP ;  /* 0x0000000000007918 */ /* 0x000fe20000000000 */
[----:B--2---:R-:W-:Y:S02]  /*1d00*/  SHF.L.U32 R3, R12, 0x1f, RZ ;  /* 0x0000001f0c037819 */ /* 0x004fe400000006ff */
[----:B------:R-:W-:Y:S02]  /*1d10*/  LEA R4, R14, UR4, 0x4 ;  /* 0x000000040e047c11 */ /* 0x000fe4000f8e20ff */
[----:B------:R-:W1:Y:S02]  /*1d20*/  SYNCS.PHASECHK.TRANS64.TRYWAIT P0, [R2+URZ+0xa0], R3 ;  /* 0x0000a003020075a7 */ /* 0x000e6400080011ff */
[----:B-1----:R-:W-:Y:S05]  /*1d30*/  @!P0 BRA `(.L_x_32) ;  /* 0x0000005000408947 */ /* 0x002fea0003800000 */
.L_x_102:
[----:B------:R-:W2:Y:S01]  /*1d40*/  LDS.128 R4, [R4+0x130] ;  /* 0x0001300004047984 */ /* 0x000ea20000000c00 */
[----:B---3--:R-:W-:Y:S01]  /*1d50*/  ISETP.GE.AND P0, PT, R72, 0x1, PT ;  /* 0x000000014800780c */ /* 0x008fe20003f06270 */
[----:B-1----:R-:W-:Y:S01]  /*1d60*/  VIADD R2, R2, 0xb0 ;  /* 0x000000b002027836 */ /* 0x002fe20000000000 */
[----:B------:R-:W-:Y:S01]  /*1d70*/  @!PT LDS RZ, [RZ] ;  /* 0x00000000fffff984 */ /* 0x000fe20000000800 */
[----:B------:R-:W-:Y:S01]  /*1d80*/  @!PT LDS RZ, [RZ] ;  /* 0x00000000fffff984 */ /* 0x000fe20000000800 */
[----:B------:R-:W-:Y:S01]  /*1d90*/  @!PT LDS RZ, [RZ] ;  /* 0x00000000fffff984 */ /* 0x000fe20000000800 */
[----:B------:R-:W-:Y:S01]  /*1da0*/  @!PT LDS RZ, [RZ] ;  /* 0x00000000fffff984 */ /* 0x000fe20000000800 */
[----:B------:R1:W-:Y:S06]  /*1db0*/  MEMBAR.ALL.CTA ;  /* 0x0000000000007992 */ /* 0x0003ec0000008000 */
[----:B-1----:R-:W1:Y:S01]  /*1dc0*/  FENCE.VIEW.ASYNC.S ;  /* 0x00000000000073c6 */ /* 0x002e620000000000 */
[----:B------:R-:W-:-:S04]  /*1dd0*/  PRMT R2, RZ, 0x654, R2 ;  /* 0x00000654ff027816 */ /* 0x000fc80000000002 */
[----:B-1----:R1:W-:Y:S01]  /*1de0*/  SYNCS.ARRIVE.TRANS64.RED.A1T0 RZ, [R2+URZ], RZ ;  /* 0x000000ff02ff79a7 */ /* 0x0023e200081004ff */
[----:B--2---:R-:W-:-:S13]  /*1df0*/  LOP3.LUT P2, RZ, R6, 0x1, RZ, 0xc0, !PT ;  /* 0x0000000106ff7812 */ /* 0x004fda000784c0ff */
[----:B------:R-:W-:Y:S01]  /*1e00*/  @P2 SHF.R.U32.HI R3, RZ, 0x10, R5 ;  /* 0x00000010ff032819 */ /* 0x000fe20000011605 */
[----:B------:R-:W-:Y:S01]  /*1e10*/  VOTEU.ANY UP0, P2 ;  /* 0x0000000000ff7886 */ /* 0x000fe20001000100 */
[----:B------:R-:W-:Y:S02]  /*1e20*/  @P2 MOV R13, R4 ;  /* 0x00000004000d2202 */ /* 0x000fe40000000f00 */
[----:B------:R-:W-:Y:S02]  /*1e30*/  @P2 R2UR.BROADCAST UR8, R3 ;  /* 0x00000000030822ca */ /* 0x000fe400008e0000 */
[----:B------:R-:W-:-:S11]  /*1e40*/  @P2 LOP3.LUT R11, R5, 0xffff, RZ, 0xc0, !PT ;  /* 0x0000ffff050b2812 */ /* 0x000fd600078ec0ff */
[----:B------:R-:W-:Y:S01]  /*1e50*/  @UP0 UMOV UR36, UR8 ;  /* 0x0000000800240c82 */ /* 0x000fe20008000000 */
[----:B-1----:R-:W-:Y:S05]  /*1e60*/  @!P0 BRA `(.L_x_33) ;  /* 0x0000000000b88947 */ /* 0x002fea0003800000 */
[----:B------:R-:W4:Y:S01]  /*1e70*/  LDC.64 R4, c[0x0][0xb18] ;  /* 0x0002c600ff047b82 */ /* 0x000f220000000a00 */
[----:B------:R-:W-:-:S07]  /*1e80*/  ISETP.NE.AND P3, PT, R72, 0x1, PT ;  /* 0x000000014800780c */ /* 0x000fce0003f65270 */
[----:B------:R-:W1:Y:S08]  /*1e90*/  LDC.64 R6, c[0x0][0xb10] ;  /* 0x0002c400ff067b82 */ /* 0x000e700000000a00 */
[----:B------:R-:W2:Y:S08]  /*1ea0*/  LDC R16, c[0x0][0xb20] ;  /* 0x0002c800ff107b82 */ /* 0x000eb00000000800 */
[----:B------:R-:W3:Y:S01]  /*1eb0*/  LDC R18, c[0x0][0xb0c] ;  /* 0x0002c300ff127b82 */ /* 0x000ee20000000800 */
[----:B----4-:R-:W-:Y:S01]  /*1ec0*/  IMAD.HI.U32 R17, R0, R5, RZ ;  /* 0x0000000500117227 */ /* 0x010fe200078e00ff */
[----:B------:R-:W-:-:S03]  /*1ed0*/  ISETP.NE.AND P0, PT, R4, 0x1, PT ;  /* 0x000000010400780c */ /* 0x000fc60003f05270 */
[----:B------:R-:W-:-:S03]  /*1ee0*/  IMAD.HI.U32 R5, R11, R5, RZ ;  /* 0x000000050b057227 */ /* 0x000fc600078e00ff */
[----:B------:R-:W4:Y:S01]  /*1ef0*/  LDC.64 R2, c[0x0][0xb28] ;  /* 0x0002ca00ff027b82 */ /* 0x000f220000000a00 */
[----:B-1----:R-:W-:-:S04]  /*1f00*/  IMAD.HI.U32 R20, R9, R6, RZ ;  /* 0x0000000609147227 */ /* 0x002fc800078e00ff */
[----:B------:R-:W-:Y:S01]  /*1f10*/  IMAD.HI.U32 R22, R13, R6, RZ ;  /* 0x000000060d167227 */ /* 0x000fe200078e00ff */
[----:B------:R-:W-:Y:S02]  /*1f20*/  SHF.R.U32.HI R20, RZ, R7, R20 ;  /* 0x00000007ff147219 */ /* 0x000fe40000011614 */
[-C--:B--2---:R-:W-:Y:S02]  /*1f30*/  SHF.R.U32.HI R17, RZ, R16.reuse, R17 ;  /* 0x00000010ff117219 */ /* 0x084fe40000011611 */
[----:B------:R-:W-:Y:S02]  /*1f40*/  SHF.R.U32.HI R16, RZ, R16, R5 ;  /* 0x00000010ff107219 */ /* 0x000fe40000011605 */
[----:B------:R-:W-:Y:S02]  /*1f50*/  SEL R17, R0, R17, !P0 ;  /* 0x0000001100117207 */ /* 0x000fe40004000000 */
[----:B------:R-:W-:Y:S02]  /*1f60*/  SHF.R.U32.HI R22, RZ, R7, R22 ;  /* 0x00000007ff167219 */ /* 0x000fe40000011616 */
[----:B---3--:R-:W-:-:S02]  /*1f70*/  ISETP.NE.AND P1, PT, R18, 0x1, PT ;  /* 0x000000011200780c */ /* 0x008fc40003f25270 */
[----:B------:R-:W-:Y:S02]  /*1f80*/  SEL R5, R11, R16, !P0 ;  /* 0x000000100b057207 */ /* 0x000fe40004000000 */
[----:B------:R-:W-:Y:S02]  /*1f90*/  SEL R19, R9, R20, !P1 ;  /* 0x0000001409137207 */ /* 0x000fe40004800000 */
[----:B------:R-:W-:Y:S01]  /*1fa0*/  SEL R7, R13, R22, !P1 ;  /* 0x000000160d077207 */ /* 0x000fe20004800000 */
[----:B----4-:R-:W-:-:S04]  /*1fb0*/  IMAD.HI.U32 R20, R17, R2, RZ ;  /* 0x0000000211147227 */ /* 0x010fc800078e00ff */
        /* <DEDUP_REMOVED lines=10> */
[----:B------:R-:W-:-:S04]  /*2060*/  @!P0 IMAD.HI.U32 R16, R7, R2, RZ ;  /* 0x0000000207108227 */ /* 0x000fc800078e00ff */
[----:B------:R-:W-:Y:S01]  /*2070*/  IMAD.MOV R2, RZ, RZ, -R6 ;  /* 0x000000ffff027224 */ /* 0x000fe200078e0a06 */
[----:B------:R-:W-:-:S03]  /*2080*/  @!P0 SHF.R.U32.HI R16, RZ, R3, R16 ;  /* 0x00000003ff108219 */ /* 0x000fc60000011610 */
[----:B------:R-:W-:Y:S01]  /*2090*/  IMAD R2, R72, R2, R5 ;  /* 0x0000000248027224 */ /* 0x000fe200078e0205 */
        /* <DEDUP_REMOVED lines=11> */
.L_x_33:
[----:B------:R-:W1:Y:S02]  /*2150*/  LDCU UR8, c[0x0][0xb30] ;  /* 0x00016600ff0877ac */ /* 0x000e640008000800 */
[----:B-1----:R-:W-:-:S09]  /*2160*/  UISETP.NE.AND UP0, UPT, UR8, 0x1, UPT ;  /* 0x000000010800788c */ /* 0x002fd2000bf05270 */
[----:B------:R-:W-:Y:S05]  /*2170*/  BRA.U UP0, `(.L_x_34) ;  /* 0x0000000100407547 */ /* 0x000fea000b800000 */
[----:B------:R-:W1:Y:S08]  /*2180*/  LDC.64 R4, c[0x0][0xb10] ;  /* 0x0002c400ff047b82 */ /* 0x000e700000000a00 */
[----:B------:R-:W2:Y:S08]  /*2190*/  LDC.64 R2, c[0x0][0xb18] ;  /* 0x0002c600ff027b82 */ /* 0x000eb00000000a00 */
[----:B------:R-:W3:Y:S08]  /*21a0*/  LDC R6, c[0x0][0xb20] ;  /* 0x0002c800ff067b82 */ /* 0x000ef00000000800 */
[----:B------:R-:W4:Y:S01]  /*21b0*/  LDC R16, c[0x0][0xb0c] ;  /* 0x0002c300ff107b82 */ /* 0x000f220000000800 */
[----:B-1----:R-:W-:-:S05]  /*21c0*/  IMAD.HI.U32 R4, R13, R4, RZ ;  /* 0x000000040d047227 */ /* 0x002fca00078e00ff */
[----:B------:R-:W-:Y:S01]  /*21d0*/  SHF.R.U32.HI R4, RZ, R5, R4 ;  /* 0x00000005ff047219 */ /* 0x000fe20000011604 */
[----:B--2---:R-:W-:Y:S01]  /*21e0*/  IMAD.HI.U32 R3, R11, R3, RZ ;  /* 0x000000030b037227 */ /* 0x004fe200078e00ff */
[----:B------:R-:W-:-:S04]  /*21f0*/  ISETP.NE.AND P0, PT, R2, 0x1, PT ;  /* 0x000000010200780c */ /* 0x000fc80003f05270 */
[----:B---3--:R-:W-:-:S04]  /*2200*/  SHF.R.U32.HI R6, RZ, R6, R3 ;  /* 0x00000006ff067219 */ /* 0x008fc80000011603 */
[----:B------:R-:W-:Y:S02]  /*2210*/  SEL R3, R11, R6, !P0 ;  /* 0x000000060b037207 */ /* 0x000fe40004000000 */
[----:B----4-:R-:W-:-:S04]  /*2220*/  ISETP.NE.AND P1, PT, R16, 0x1, PT ;  /* 0x000000011000780c */ /* 0x010fc80003f25270 */
[----:B------:R-:W-:-:S05]  /*2230*/  SEL R4, R13, R4, !P1 ;  /* 0x000000040d047207 */ /* 0x000fca0004800000 */
[----:B------:R-:W-:Y:S02]  /*2240*/  IMAD.IADD R5, R3, 0x1, -R4 ;  /* 0x0000000103057824 */ /* 0x000fe400078e0a04 */
[----:B------:R-:W-:Y:S02]  /*2250*/  IMAD.IADD R3, R4, 0x1, -R3 ;  /* 0x0000000104037824 */ /* 0x000fe400078e0a03 */
[----:B------:R-:W-:Y:S02]  /*2260*/  IMAD R13, R5, R16, R13 ;  /* 0x00000010050d7224 */ /* 0x000fe400078e020d */
[----:B------:R-:W-:-:S07]  /*2270*/  IMAD R11, R3, R2, R11 ;  /* 0x00000002030b7224 */ /* 0x000fce00078e020b */
.L_x_34:
[----:B------:R-:W-:Y:S01]  /*2280*/  VIADD R14, R14, 0x1 ;  /* 0x000000010e0e7836 */ /* 0x000fe20000000000 */
[----:B------:R-:W-:Y:S01]  /*2290*/  PLOP3.LUT P1, PT, PT, PT, PT, 0x80, 0x8 ;  /* 0x000000000008781c */ /* 0x000fe20003f2f070 */
[----:B------:R-:W-:Y:S02]  /*22a0*/  IMAD.IADD R167, R13, 0x1, R166 ;  /* 0x000000010da77824 */ /* 0x000fe400078e02a6 */
[----:B------:R-:W-:Y:S01]  /*22b0*/  IMAD.IADD R165, R11, 0x1, R164 ;  /* 0x000000010ba57824 */ /* 0x000fe200078e02a4 */
[----:B------:R-:W-:-:S04]  /*22c0*/  ISETP.NE.AND P0, PT, R14, 0x2, PT ;  /* 0x000000020e00780c */ /* 0x000fc80003f05270 */
[----:B------:R-:W-:Y:S02]  /*22d0*/  SEL R3, RZ, 0x1, P0 ;  /* 0x00000001ff037807 */ /* 0x000fe40000000000 */
[----:B------:R-:W-:Y:S02]  /*22e0*/  SEL R14, R14, RZ, P0 ;  /* 0x000000ff0e0e7207 */ /* 0x000fe40000000000 */
[----:B------:R-:W-:Y:S01]  /*22f0*/  LOP3.LUT R12, R12, R3, RZ, 0x3c, !PT ;  /* 0x000000030c0c7212 */ /* 0x000fe200078e3cff */
[----:B------:R-:W-:Y:S06]  /*2300*/  @P2 BRA `(.L_x_35) ;  /* 0xfffffff000982947 */ /* 0x000fec000383ffff */
[----:B------:R-:W-:Y:S01]  /*2310*/  UIADD3 UR4, UPT, UPT, UR4, 0x40, URZ ;  /* 0x0000004004047890 */ /* 0x000fe2000fffe0ff */
[----:B------:R-:W-:-:S03]  /*2320*/  SHF.L.U32 R3, R15, 0x1f, RZ ;  /* 0x0000001f0f037819 */ /* 0x000fc600000006ff */
[----:B------:R-:W-:-:S09]  /*2330*/  ULEA UR5, UR6, UR4, 0x3 ;  /* 0x0000000406057291 */ /* 0x000fd2000f8e18ff */
[----:B------:R-:W1:Y:S02]  /*2340*/  SYNCS.PHASECHK.TRANS64.TRYWAIT P0, [UR5], R3 ;  /* 0x00000003ff0075a7 */ /* 0x000e640008001105 */
[----:B-1----:R-:W-:Y:S05]  /*2350*/  @!P0 BRA `(.L_x_36) ;  /* 0x0000004800cc8947 */ /* 0x002fea0003800000 */
.L_x_104:
[----:B------:R-:W-:-:S04]  /*2360*/  UIADD3 UR6, UPT, UPT, UR6, 0x1, URZ ;  /* 0x0000000106067890 */ /* 0x000fc8000fffe0ff */
[----:B------:R-:W-:-:S04]  /*2370*/  UISETP.NE.AND UP0, UPT, UR6, 0x8, UPT ;  /* 0x000000080600788c */ /* 0x000fc8000bf05270 */
[----:B------:R-:W-:Y:S02]  /*2380*/  USEL UR7, URZ, 0x1, UP0 ;  /* 0x00000001ff077887 */ /* 0x000fe40008000000 */
[----:B------:R-:W-:-:S04]  /*2390*/  USEL UR6, UR6, URZ, UP0 ;  /* 0x000000ff06067287 */ /* 0x000fc80008000000 */
[----:B------:R-:W-:Y:S01]  /*23a0*/  ULEA UR5, UR6, UR4, 0x3 ;  /* 0x0000000406057291 */ /* 0x000fe2000f8e18ff */
[----:B------:R-:W-:-:S04]  /*23b0*/  LOP3.LUT R2, R15, UR7, RZ, 0x3c, !PT ;  /* 0x000000070f027c12 */ /* 0x000fc8000f8e3cff */
[----:B-1----:R-:W-:-:S04]  /*23c0*/  SHF.L.U32 R3, R2, 0x1f, RZ ;  /* 0x0000001f02037819 */ /* 0x002fc800000006ff */
[----:B------:R-:W1:Y:S02]  /*23d0*/  SYNCS.PHASECHK.TRANS64.TRYWAIT P0, [UR5], R3 ;  /* 0x00000003ff0075a7 */ /* 0x000e640008001105 */
[----:B-1----:R-:W-:Y:S05]  /*23e0*/  @!P0 BRA `(.L_x_37) ;  /* 0x0000004800c08947 */ /* 0x002fea0003800000 */
.L_x_106:
        /* <DEDUP_REMOVED lines=9> */
.L_x_108:
        /* <DEDUP_REMOVED lines=9> */
.L_x_110:
        /* <DEDUP_REMOVED lines=9> */
.L_x_112:
        /* <DEDUP_REMOVED lines=9> */
.L_x_114:
        /* <DEDUP_REMOVED lines=9> */
.L_x_116:
[----:B------:R-:W-:-:S04]  /*26c0*/  UIADD3 UR6, UPT, UPT, UR6, 0x1, URZ ;  /* 0x0000000106067890 */ /* 0x000fc8000fffe0ff */
[----:B------:R-:W-:-:S04]  /*26d0*/  UISETP.NE.AND UP0, UPT, UR6, 0x8, UPT ;  /* 0x000000080600788c */ /* 0x000fc8000bf05270 */
[----:B------:R-:W-:Y:S02]  /*26e0*/  USEL UR5, URZ, 0x1, UP0 ;  /* 0x00000001ff057887 */ /* 0x000fe40008000000 */
[----:B------:R-:W-:-:S04]  /*26f0*/  USEL UR6, UR6, URZ, UP0 ;  /* 0x000000ff06067287 */ /* 0x000fc80008000000 */
[----:B------:R-:W-:Y:S01]  /*2700*/  ULEA UR6, UR6, UR4, 0x3 ;  /* 0x0000000406067291 */ /* 0x000fe2000f8e18ff */
[----:B-1----:R-:W-:-:S04]  /*2710*/  LOP3.LUT R3, R2, UR5, RZ, 0x3c, !PT ;  /* 0x0000000502037c12 */ /* 0x002fc8000f8e3cff */
[----:B------:R-:W-:Y:S01]  /*2720*/  SHF.L.U32 R3, R3, 0x1f, RZ ;  /* 0x0000001f03037819 */ /* 0x000fe200000006ff */
[----:B----4-:R-:W-:-:S07]  /*2730*/  IMAD.U32 R0, RZ, RZ, UR6 ;  /* 0x00000006ff007e24 */ /* 0x010fce000f8e00ff */
.L_x_43:
[----:B-1----:R1:W2:Y:S02]  /*2740*/  SYNCS.PHASECHK.TRANS64.TRYWAIT P0, [R0+URZ], R3 ;  /* 0x00000003000075a7 */ /* 0x0022a400080011ff */
[----:B--2---:R-:W-:Y:S05]  /*2750*/  @!P0 NANOSLEEP.SYNCS 0x989680 ;  /* 0x009896800000895d */ /* 0x004fea0003900000 */
[----:B------:R-:W2:Y:S02]  /*2760*/  @!P0 SYNCS.PHASECHK.TRANS64 P0, [R0+URZ], R3 ;  /* 0x00000003000085a7 */ /* 0x000ea400080010ff */
[----:B--2---:R-:W-:Y:S05]  /*2770*/  @P0 EXIT ;  /* 0x000000000000094d */ /* 0x004fea0003800000 */
[----:B------:R-:W-:Y:S05]  /*2780*/  BRA `(.L_x_43) ;  /* 0xfffffffc00ec7947 */ /* 0x000fea000383ffff */
.L_x_17:
[----:B------:R-:W-:-:S04]  /*2790*/  UISETP.NE.AND UP1, UPT, UR37, URZ, UPT ;  /* 0x000000ff2500728c */ /* 0x000fc8000bf25270 */
[----:B------:R-:W-:-:S09]  /*27a0*/  UISETP.NE.OR UP1, UPT, UR8, 0x1, UP1 ;  /* 0x000000010800788c */ /* 0x000fd20008f25670 */
[----:B------:R-:W-:Y:S05]  /*27b0*/  BRA.U UP1, `(.L_x_44) ;  /* 0x0000000501487547 */ /* 0x000fea000b800000 */
[----:B------:R-:W-:Y:S01]  /*27c0*/  ISETP.NE.AND P2, PT, R2, RZ, PT ;  /* 0x000000ff0200720c */ /* 0x000fe20003f45270 */
[----:B------:R-:W-:Y:S01]  /*27d0*/  IMAD.MOV.U32 R12, RZ, RZ, 0x1 ;  /* 0x00000001ff0c7424 */ /* 0x000fe200078e00ff */
[----:B------:R-:W-:Y:S02]  /*27e0*/  CS2R R10, SRZ ;  /* 0x00000000000a7805 */ /* 0x000fe4000001ff00 */
[----:B------:R-:W-:Y:S01]  /*27f0*/  CS2R R8, SRZ ;  /* 0x0000000000087805 */ /* 0x000fe2000001ff00 */
[----:B------:R-:W-:Y:S01]  /*2800*/  UMOV UR4, 0x400 ;  /* 0x0000040000047882 */ /* 0x000fe20000000000 */
[----:B------:R-:W-:Y:S01]  /*2810*/  UMOV UR6, URZ ;  /* 0x000000ff00067c82 */ /* 0x000fe20008000000 */
[----:B------:R-:W-:-:S12]  /*2820*/  ULEA UR37, UR37, UR4, 0x18 ;  /* 0x0000000425257291 */ /* 0x000fd8000f8ec0ff */
.L_x_48:
[----:B------:R-:W-:Y:S02]  /*2830*/  LEA R0, R8, UR37, 0x3 ;  /* 0x0000002508007c11 */ /* 0x000fe4000f8e18ff */
[----:B------:R-:W-:-:S03]  /*2840*/  SHF.L.U32 R5, R9, 0x1f, RZ ;  /* 0x0000001f09057819 */ /* 0x000fc600000006ff */
[----:B------:R-:W-:Y:S01]  /*2850*/  VIADD R4, R0, 0x110 ;  /* 0x0000011000047836 */ /* 0x000fe20000000000 */
[----:B------:R-:W1:Y:S02]  /*2860*/  SYNCS.PHASECHK.TRANS64.TRYWAIT P0, [R0+URZ+0x100], R5 ;  /* 0x00010005000075a7 */ /* 0x000e6400080011ff */
[----:B-1----:R-:W-:Y:S05]  /*2870*/  @!P0 BRA `(.L_x_45) ;  /* 0x00000048002c8947 */ /* 0x002fea0003800000 */
.L_x_117:
[----:B------:R-:W-:Y:S01]  /*2880*/  ULEA UR5, UR6, UR37, 0x3 ;  /* 0x0000002506057291 */ /* 0x000fe2000f8e18ff */
[----:B------:R-:W-:Y:S02]  /*2890*/  PRMT R4, RZ, 0x654, R4 ;  /* 0x00000654ff047816 */ /* 0x000fe40000000004 */
[----:B-1----:R-:W-:Y:S01]  /*28a0*/  SHF.L.U32 R5, R12, 0x1f, RZ ;  /* 0x0000001f0c057819 */ /* 0x002fe200000006ff */
[----:B------:R-:W-:Y:S01]  /*28b0*/  UIADD3 UR4, UPT, UPT, UR5, 0xa0, URZ ;  /* 0x000000a005047890 */ /* 0x000fe2000fffe0ff */
[----:B------:R1:W-:Y:S05]  /*28c0*/  SYNCS.ARRIVE.TRANS64.RED.A1T0 RZ, [R4+URZ], RZ ;  /* 0x000000ff04ff79a7 */ /* 0x0003ea00081004ff */
[----:B------:R-:W-:Y:S01]  /*28d0*/  IMAD.U32 R7, RZ, RZ, UR4 ;  /* 0x00000004ff077e24 */ /* 0x000fe2000f8e00ff */
[----:B------:R-:W2:Y:S04]  /*28e0*/  SYNCS.PHASECHK.TRANS64.TRYWAIT P0, [UR5+0xb0], R5 ;  /* 0x0000b005ff0075a7 */ /* 0x000ea80008001105 */
[----:B------:R-:W-:Y:S01]  /*28f0*/  PRMT R6, R2, 0x654, R7 ;  /* 0x0000065402067816 */ /* 0x000fe20000000007 */
[----:B-1----:R-:W-:Y:S01]  /*2900*/  @!P2 IMAD.MOV.U32 R4, RZ, RZ, 0x10 ;  /* 0x00000010ff04a424 */ /* 0x002fe200078e00ff */
[----:B--2---:R-:W-:Y:S06]  /*2910*/  @!P0 BRA `(.L_x_46) ;  /* 0x0000004800188947 */ /* 0x004fec0003800000 */
.L_x_119:
[----:B------:R-:W-:Y:S01]  /*2920*/  ULEA UR4, UR6, UR37, 0x4 ;  /* 0x0000002506047291 */ /* 0x000fe2000f8e20ff */
[----:B------:R-:W-:Y:S01]  /*2930*/  SEL R3, R6, R3, !P2 ;  /* 0x0000000306037207 */ /* 0x000fe20005000000 */
[----:B------:R-:W-:Y:S01]  /*2940*/  UIADD3 UR5, UPT, UPT, UR5, 0xa0, URZ ;  /* 0x000000a005057890 */ /* 0x000fe2000fffe0ff */
[----:B-1----:R-:W-:Y:S01]  /*2950*/  LEA R0, R11, UR37, 0x3 ;  /* 0x000000250b007c11 */ /* 0x002fe2000f8e18ff */
[----:B------:R-:W-:Y:S01]  /*2960*/  UIADD3 UR4, UPT, UPT, UR4, 0x130, URZ ;  /* 0x0000013004047890 */ /* 0x000fe2000fffe0ff */
[----:B------:R-:W-:Y:S01]  /*2970*/  SHF.L.U32 R5, R10, 0x1f, RZ ;  /* 0x0000001f0a057819 */ /* 0x000fe200000006ff */
[----:B------:R1:W-:Y:S01]  /*2980*/  @!P2 SYNCS.ARRIVE.TRANS64.RED RZ, [R3+URZ], R4 ;  /* 0x0000000403ffa9a7 */ /* 0x0003e200080004ff */
[----:B------:R-:W-:Y:S01]  /*2990*/  UIADD3 UR6, UPT, UPT, UR6, 0x1, URZ ;  /* 0x0000000106067890 */ /* 0x000fe2000fffe0ff */
[----:B------:R-:W-:-:S03]  /*29a0*/  VIADD R8, R8, 0x1 ;  /* 0x0000000108087836 */ /* 0x000fc60000000000 */
[----:B------:R-:W-:Y:S02]  /*29b0*/  UISETP.NE.AND UP0, UPT, UR6, 0x2, UPT ;  /* 0x000000020600788c */ /* 0x000fe4000bf05270 */
[----:B------:R-:W-:Y:S06]  /*29c0*/  UGETNEXTWORKID.BROADCAST [UR4], [UR5] ;  /* 0x00000000040073ca */ /* 0x000fec0008000100 */
[----:B------:R-:W-:Y:S01]  /*29d0*/  USEL UR4, URZ, 0x1, UP0 ;  /* 0x00000001ff047887 */ /* 0x000fe20008000000 */
[----:B------:R-:W-:Y:S01]  /*29e0*/  ISETP.NE.AND P0, PT, R8, 0x2, PT ;  /* 0x000000020800780c */ /* 0x000fe20003f05270 */
[----:B------:R-:W-:Y:S01]  /*29f0*/  USEL UR6, UR6, URZ, UP0 ;  /* 0x000000ff06067287 */ /* 0x000fe20008000000 */
[----:B------:R-:W2:Y:S03]  /*2a00*/  SYNCS.PHASECHK.TRANS64.TRYWAIT P1, [R0+URZ+0xa0], R5 ;  /* 0x0000a005000075a7 */ /* 0x000ea600080211ff */
[----:B------:R-:W-:Y:S01]  /*2a10*/  LOP3.LUT R12, R12, UR4, RZ, 0x3c, !PT ;  /* 0x000000040c0c7c12 */ /* 0x000fe2000f8e3cff */
[----:B-12---:R-:W-:Y:S07]  /*2a20*/  @!P1 BRA `(.L_x_47) ;  /* 0x0000004400ec9947 */ /* 0x006fee0003800000 */
.L_x_120:
[C---:B------:R-:W-:Y:S01]  /*2a30*/  LEA R4, R11.reuse, UR37, 0x4 ;  /* 0x000000250b047c11 */ /* 0x040fe2000f8e20ff */
[----:B-1----:R-:W-:Y:S01]  /*2a40*/  VIADD R0, R0, 0xb0 ;  /* 0x000000b000007836 */ /* 0x002fe20000000000 */
[----:B------:R-:W-:Y:S01]  /*2a50*/  SEL R8, R8, RZ, P0 ;  /* 0x000000ff08087207 */ /* 0x000fe20000000000 */
[----:B------:R-:W-:-:S03]  /*2a60*/  VIADD R11, R11, 0x1 ;  /* 0x000000010b0b7836 */ /* 0x000fc60000000000 */
[----:B------:R-:W1:Y:S01]  /*2a70*/  LDS.128 R4, [R4+0x130] ;  /* 0x0001300004047984 */ /* 0x000e620000000c00 */
[----:B------:R-:W-:Y:S02]  /*2a80*/  PRMT R0, RZ, 0x654, R0 ;  /* 0x00000654ff007816 */ /* 0x000fe40000000000 */
[C---:B------:R-:W-:Y:S01]  /*2a90*/  ISETP.NE.AND P1, PT, R11.reuse, 0x2, PT ;  /* 0x000000020b00780c */ /* 0x040fe20003f25270 */
[----:B------:R-:W-:Y:S01]  /*2aa0*/  @!PT LDS RZ, [RZ] ;  /* 0x00000000fffff984 */ /* 0x000fe20000000800 */
[----:B------:R-:W-:Y:S01]  /*2ab0*/  @!PT LDS RZ, [RZ] ;  /* 0x00000000fffff984 */ /* 0x000fe20000000800 */
[----:B------:R-:W-:Y:S01]  /*2ac0*/  @!PT LDS RZ, [RZ] ;  /* 0x00000000fffff984 */ /* 0x000fe20000000800 */
[----:B------:R-:W-:Y:S01]  /*2ad0*/  @!PT LDS RZ, [RZ] ;  /* 0x00000000fffff984 */ /* 0x000fe20000000800 */
[----:B------:R2:W-:Y:S06]  /*2ae0*/  MEMBAR.ALL.CTA ;  /* 0x0000000000007992 */ /* 0x0005ec0000008000 */
[----:B--2---:R-:W2:Y:S01]  /*2af0*/  FENCE.VIEW.ASYNC.S ;  /* 0x00000000000073c6 */ /* 0x004ea20000000000 */
[----:B------:R-:W-:Y:S01]  /*2b00*/  SEL R11, R11, RZ, P1 ;  /* 0x000000ff0b0b7207 */ /* 0x000fe20000800000 */
[----:B--2---:R2:W-:Y:S01]  /*2b10*/  SYNCS.ARRIVE.TRANS64.RED.A1T0 RZ, [R0+URZ], RZ ;  /* 0x000000ff00ff79a7 */ /* 0x0045e200081004ff */
[----:B-1----:R-:W-:-:S02]  /*2b20*/  LOP3.LUT P3, RZ, R6, 0x1, RZ, 0xc0, !PT ;  /* 0x0000000106ff7812 */ /* 0x002fc4000786c0ff */
[----:B------:R-:W-:-:S04]  /*2b30*/  SEL R5, RZ, 0x1, P1 ;  /* 0x00000001ff057807 */ /* 0x000fc80000800000 */
[----:B------:R-:W-:Y:S02]  /*2b40*/  LOP3.LUT R10, R10, R5, RZ, 0x3c, !PT ;  /* 0x000000050a0a7212 */ /* 0x000fe400078e3cff */
[----:B--2---:R-:W-:-:S04]  /*2b50*/  SEL R0, RZ, 0x1, P0 ;  /* 0x00000001ff007807 */ /* 0x004fc80000000000 */
[----:B------:R-:W-:Y:S01]  /*2b60*/  LOP3.LUT R9, R9, R0, RZ, 0x3c, !PT ;  /* 0x0000000009097212 */ /* 0x000fe200078e3cff */
[----:B------:R-:W-:Y:S06]  /*2b70*/  @P3 BRA `(.L_x_48) ;  /* 0xfffffffc002c3947 */ /* 0x000fec000383ffff */
[----:B------:R-:W-:Y:S01]  /*2b80*/  ULEA UR5, UR6, UR37, 0x3 ;  /* 0x0000002506057291 */ /* 0x000fe2000f8e18ff */
[----:B------:R-:W-:-:S08]  /*2b90*/  SHF.L.U32 R3, R12, 0x1f, RZ ;  /* 0x0000001f0c037819 */ /* 0x000fd000000006ff */
[----:B------:R-:W1:Y:S02]  /*2ba0*/  SYNCS.PHASECHK.TRANS64 P0, [UR5+0xb0], R3 ;  /* 0x0000b003ff0075a7 */ /* 0x000e640008001005 */
[----:B-1----:R-:W-:Y:S05]  /*2bb0*/  @P0 BRA `(.L_x_49) ;  /* 0x0000000000080947 */ /* 0x002fea0003800000 */
[----:B------:R-:W1:Y:S02]  /*2bc0*/  SYNCS.PHASECHK.TRANS64.TRYWAIT P0, [UR5+0xb0], R3 ;  /* 0x0000b003ff0075a7 */ /* 0x000e640008001105 */
[----:B-1----:R-:W-:Y:S05]  /*2bd0*/  @!P0 BRA `(.L_x_50) ;  /* 0x0000004400948947 */ /* 0x002fea0003800000 */
.L_x_49:
[----:B------:R-:W-:-:S04]  /*2be0*/  UIADD3 UR4, UPT, UPT, UR6, 0x1, URZ ;  /* 0x0000000106047890 */ /* 0x000fc8000fffe0ff */
[----:B------:R-:W-:-:S04]  /*2bf0*/  UISETP.NE.AND UP0, UPT, UR4, 0x2, UPT ;  /* 0x000000020400788c */ /* 0x000fc8000bf05270 */
[----:B------:R-:W-:Y:S02]  /*2c00*/  USEL UR7, URZ, 0x1, UP0 ;  /* 0x00000001ff077887 */ /* 0x000fe40008000000 */
[----:B------:R-:W-:-:S04]  /*2c10*/  USEL UR4, UR4, URZ, UP0 ;  /* 0x000000ff04047287 */ /* 0x000fc80008000000 */
[----:B------:R-:W-:Y:S01]  /*2c20*/  ULEA UR4, UR4, UR37, 0x3 ;  /* 0x0000002504047291 */ /* 0x000fe2000f8e18ff */
[----:B-1----:R-:W-:-:S04]  /*2c30*/  LOP3.LUT R3, R12, UR7, RZ, 0x3c, !PT ;  /* 0x000000070c037c12 */ /* 0x002fc8000f8e3cff */
[----:B------:R-:W-:-:S04]  /*2c40*/  SHF.L.U32 R0, R3, 0x1f, RZ ;  /* 0x0000001f03007819 */ /* 0x000fc800000006ff */
[----:B------:R-:W1:Y:S02]  /*2c50*/  SYNCS.PHASECHK.TRANS64 P0, [UR4+0xb0], R0 ;  /* 0x0000b000ff0075a7 */ /* 0x000e640008001004 */
[----:B-1----:R-:W-:Y:S05]  /*2c60*/  @P0 EXIT ;  /* 0x000000000000094d */ /* 0x002fea0003800000 */
[----:B------:R-:W-:Y:S02]  /*2c70*/  SHF.L.U32 R3, R3, 0x1f, RZ ;  /* 0x0000001f03037819 */ /* 0x000fe400000006ff */
[----:B------:R-:W-:-:S07]  /*2c80*/  MOV R0, UR4 ;  /* 0x0000000400007c02 */ /* 0x000fce0008000f00 */
.L_x_51:
[----:B-1----:R1:W2:Y:S02]  /*2c90*/  SYNCS.PHASECHK.TRANS64.TRYWAIT P0, [R0+URZ+0xb0], R3 ;  /* 0x0000b003000075a7 */ /* 0x0022a400080011ff */
[----:B--2---:R-:W-:Y:S05]  /*2ca0*/  @!P0 NANOSLEEP.SYNCS 0x989680 ;  /* 0x009896800000895d */ /* 0x004fea0003900000 */
[----:B------:R-:W2:Y:S02]  /*2cb0*/  @!P0 SYNCS.PHASECHK.TRANS64 P0, [R0+URZ+0xb0], R3 ;  /* 0x0000b003000085a7 */ /* 0x000ea400080010ff */
[----:B--2---:R-:W-:Y:S05]  /*2cc0*/  @P0 EXIT ;  /* 0x000000000000094d */ /* 0x004fea0003800000 */
[----:B------:R-:W-:Y:S05]  /*2cd0*/  BRA `(.L_x_51) ;  /* 0xfffffffc00ec7947 */ /* 0x000fea000383ffff */
.L_x_44:
[----:B------:R-:W-:-:S09]  /*2ce0*/  UISETP.NE.AND UP1, UPT, UR8, URZ, UPT ;  /* 0x000000ff0800728c */ /* 0x000fd2000bf25270 */
[----:B------:R-:W-:Y:S05]  /*2cf0*/  BRA.U UP1, `(.L_x_52) ;  /* 0x0000000d01b07547 */ /* 0x000fea000b800000 */
[----:B------:R-:W-:Y:S01]  /*2d00*/  UMOV UR4, 0x40 ;  /* 0x0000004000047882 */ /* 0x000fe20000000000 */
[----:B------:R-:W-:Y:S01]  /*2d10*/  NOP ;  /* 0x0000000000007918 */ /* 0x000fe20000000000 */
[----:B------:R-:W-:Y:S01]  /*2d20*/  ULEA UR4, UR37, UR4, 0x18 ;  /* 0x0000000425047291 */ /* 0x000fe2000f8ec0ff */
[----:B------:R-:W-:Y:S02]  /*2d30*/  UMOV UR5, 0x400 ;  /* 0x0000040000057882 */ /* 0x000fe40000000000 */
[----:B------:R-:W-:-:S06]  /*2d40*/  ULEA UR37, UR37, UR5, 0x18 ;  /* 0x0000000525257291 */ /* 0x000fcc000f8ec0ff */
[----:B------:R-:W1:Y:S02]  /*2d50*/  LDS.U8 R0, [UR4+0x1c] ;  /* 0x00001c04ff007984 */ /* 0x000e640008000000 */
[----:B-1----:R-:W-:-:S13]  /*2d60*/  ISETP.NE.AND P0, PT, R0, RZ, PT ;  /* 0x000000ff0000720c */ /* 0x002fda0003f05270 */
[----:B------:R-:W-:Y:S05]  /*2d70*/  @P0 BRA `(.L_x_53) ;  /* 0x0000000000580947 */ /* 0x000fea0003800000 */
[----:B------:R-:W-:-:S13]  /*2d80*/  ELECT P0, URZ, PT ;  /* 0x0000000000ff782f */ /* 0x000fda0003800000 */
[----:B------:R-:W-:Y:S05]  /*2d90*/  @!P0 BRA `(.L_x_54) ;  /* 0x0000000000608947 */ /* 0x000fea0003800000 */
[----:B------:R-:W-:Y:S01]  /*2da0*/  UMOV UR5, 0x10 ;  /* 0x0000001000057882 */ /* 0x000fe20000000000 */
[----:B------:R-:W-:Y:S01]  /*2db0*/  HFMA2 R0, -RZ, RZ, 0, 5.9604644775390625e-08 ;  /* 0x00000001ff007431 */ /* 0x000fe200000001ff */
[----:B------:R-:W-:-:S03]  /*2dc0*/  MOV R2, 0xffff ;  /* 0x0000ffff00027802 */ /* 0x000fc60000000f00 */
[----:B------:R-:W-:Y:S04]  /*2dd0*/  DEPBAR.LE SB1, 0x36 ;  /* 0x00009d800000791a */ /* 0x000fe80000000000 */
[----:B------:R-:W1:Y:S02]  /*2de0*/  UTCATOMSWS.FIND_AND_SET.ALIGN UP0, UR5, UR5 ;  /* 0x00000005000575e3 */ /* 0x000e640008000800 */
[----:B-1----:R-:W-:Y:S01]  /*2df0*/  MOV R3, UR5 ;  /* 0x0000000500037c02 */ /* 0x002fe20008000f00 */
[----:B------:R-:W-:Y:S06]  /*2e00*/  BRA.U UP0, `(.L_x_55) ;  /* 0x0000000100187547 */ /* 0x000fec000b800000 */
.L_x_56:
[----:B------:R-:W-:Y:S05]  /*2e10*/  NANOSLEEP 0x64 ;  /* 0x000000640000795d */ /* 0x000fea0003800000 */
[----:B------:R-:W-:-:S05]  /*2e20*/  UMOV UR5, 0x10 ;  /* 0x0000001000057882 */ /* 0x000fca0000000000 */
[----:B------:R-:W-:Y:S04]  /*2e30*/  DEPBAR.LE SB1, 0x36 ;  /* 0x00009d800000791a */ /* 0x000fe80000000000 */
[----:B------:R-:W1:Y:S02]  /*2e40*/  UTCATOMSWS.FIND_AND_SET.ALIGN UP0, UR5, UR5 ;  /* 0x00000005000575e3 */ /* 0x000e640008000800 */
[----:B-1----:R-:W-:Y:S01]  /*2e50*/  MOV R3, UR5 ;  /* 0x0000000500037c02 */ /* 0x002fe20008000f00 */
[----:B------:R-:W-:Y:S05]  /*2e60*/  BRA.U !UP0, `(.L_x_56) ;  /* 0xfffffffd08e87547 */ /* 0x000fea000b83ffff */
.L_x_55:
[-C--:B------:R-:W-:Y:S02]  /*2e70*/  SHF.L.U32 R2, R2, R3.reuse, RZ ;  /* 0x0000000302027219 */ /* 0x080fe400000006ff */
[----:B------:R-:W-:Y:S01]  /*2e80*/  SHF.L.U32 R0, R0, R3, RZ ;  /* 0x0000000300007219 */ /* 0x000fe200000006ff */
[----:B------:R-:W-:Y:S02]  /*2e90*/  IMAD.SHL.U32 R3, R3, 0x20, RZ ;  /* 0x0000002003037824 */ /* 0x000fe400078e00ff */
[----:B------:R1:W-:Y:S04]  /*2ea0*/  ATOMS.OR RZ, [UR4+0x14], R2 ;  /* 0x00001402ffff798c */ /* 0x0003e8000b000004 */
[----:B------:R1:W-:Y:S04]  /*2eb0*/  ATOMS.OR RZ, [UR4+0x18], R0 ;  /* 0x00001800ffff798c */ /* 0x0003e8000b000004 */
[----:B------:R1:W-:Y:S01]  /*2ec0*/  STS [UR37+0x150], R3 ;  /* 0x00015003ff007988 */ /* 0x0003e20008000825 */
[----:B------:R-:W-:Y:S05]  /*2ed0*/  BRA `(.L_x_54) ;  /* 0x0000000000107947 */ /* 0x000fea0003800000 */
.L_x_53:
[----:B------:R-:W-:Y:S02]  /*2ee0*/  MOV R0, 0xffffffff ;  /* 0xffffffff00007802 */ /* 0x000fe40000000f00 */
[----:B------:R-:W-:-:S03]  /*2ef0*/  MOV R2, 0x2f20 ;  /* 0x00002f2000027802 */ /* 0x000fc60000000f00 */
[----:B------:R1:W-:Y:S04]  /*2f00*/  STS [UR37+0x150], R0 ;  /* 0x00015000ff007988 */ /* 0x0003e80008000825 */
[----:B-1-3-5:R-:W-:Y:S05]  /*2f10*/  CALL.REL.NOINC `($__internal_1_$__cuda_sm10x_tcgen05_guardrail_trap_phase_invalid_during_alloc) ;  /* 0x0000004800107944 */ /* 0x02afea0003c00000 */
.L_x_54:
[----:B------:R-:W-:Y:S05]  /*2f20*/  WARPSYNC.ALL ;  /* 0x0000000000007948 */ /* 0x000fea0003800000 */
[----:B------:R-:W2:Y:S01]  /*2f30*/  S2UR UR5, SR_CgaCtaId ;  /* 0x00000000000579c3 */ /* 0x000ea20000008800 */
[----:B------:R-:W-:Y:S01]  /*2f40*/  UMOV UR4, 0x400 ;  /* 0x0000040000047882 */ /* 0x000fe20000000000 */
[----:B------:R-:W-:-:S06]  /*2f50*/  NOP ;  /* 0x0000000000007918 */ /* 0x000fcc0000000000 */
[----:B------:R-:W-:Y:S06]  /*2f60*/  BAR.ARV 0x6, 0xa0 ;  /* 0x0182800000007b1d */ /* 0x000fec0000002000 */
[----:B------:R-:W4:Y:S01]  /*2f70*/  LDCU UR7, c[0x0][0x38c] ;  /* 0x00007180ff0777ac */ /* 0x000f220008000800 */
[----:B------:R-:W-:Y:S01]  /*2f80*/  IMAD.MOV.U32 R11, RZ, RZ, 0x1 ;  /* 0x00000001ff0b7424 */ /* 0x000fe200078e00ff */
[----:B------:R-:W-:Y:S01]  /*2f90*/  CS2R R8, SRZ ;  /* 0x0000000000087805 */ /* 0x000fe2000001ff00 */
[----:B------:R-:W-:Y:S01]  /*2fa0*/  IMAD.MOV.U32 R10, RZ, RZ, RZ ;  /* 0x000000ffff0a7224 */ /* 0x000fe200078e00ff */
[----:B------:R-:W3:Y:S01]  /*2fb0*/  LDCU UR6, c[0x0][0x38c] ;  /* 0x00007180ff0677ac */ /* 0x000ee20008000800 */
[----:B------:R-:W-:Y:S01]  /*2fc0*/  UMOV UR14, URZ ;  /* 0x000000ff000e7c82 */ /* 0x000fe20008000000 */
[----:B------:R-:W-:Y:S01]  /*2fd0*/  UMOV UR13, URZ ;  /* 0x000000ff000d7c82 */ /* 0x000fe20008000000 */
[----:B--2---:R-:W-:Y:S01]  /*2fe0*/  ULEA UR5, UR5, UR4, 0x18 ;  /* 0x0000000405057291 */ /* 0x004fe2000f8ec0ff */
[----:B------:R-:W-:Y:S01]  /*2ff0*/  UMOV UR24, 0x0 ;  /* 0x0000000000187882 */ /* 0x000fe20000000000 */
[----:B------:R-:W-:-:S02]  /*3000*/  UMOV UR25, 0x81084a0 ;  /* 0x081084a000197882 */ /* 0x000fc40000000000 */
[----:B------:R-:W-:Y:S02]  /*3010*/  UIADD3 UR10, UPT, UPT, UR5, 0x24400, URZ ;  /* 0x00024400050a7890 */ /* 0x000fe4000fffe0ff */
[----:B------:R-:W-:Y:S02]  /*3020*/  UIADD3 UR15, UPT, UPT, UR5, 0x4400, URZ ;  /* 0x00004400050f7890 */ /* 0x000fe4000fffe0ff */
[----:B----4-:R-:W-:Y:S01]  /*3030*/  UIADD3 UR7, UPT, UPT, UR7, 0x7f, URZ ;  /* 0x0000007f07077890 */ /* 0x010fe2000fffe0ff */
[----:B-1----:R-:W1:Y:S01]  /*3040*/  LDS R0, [UR5+0x150] ;  /* 0x00015005ff007984 */ /* 0x002e620008000800 */
[----:B------:R-:W-:Y:S02]  /*3050*/  USHF.R.U32.HI UR10, URZ, 0x4, UR10 ;  /* 0x00000004ff0a7899 */ /* 0x000fe4000801160a */
[----:B------:R-:W-:Y:S02]  /*3060*/  USHF.R.S32.HI UR4, URZ, 0x1f, UR7 ;  /* 0x0000001fff047899 */ /* 0x000fe40008011407 */
[----:B------:R-:W-:-:S02]  /*3070*/  USHF.R.U32.HI UR15, URZ, 0x4, UR15 ;  /* 0x00000004ff0f7899 */ /* 0x000fc4000801160f */
[----:B------:R-:W-:Y:S02]  /*3080*/  ULEA.HI UR4, UR4, UR7, URZ, 0x7 ;  /* 0x0000000704047291 */ /* 0x000fe4000f8f38ff */
[----:B------:R-:W-:Y:S02]  /*3090*/  ULOP3.LUT UR10, UR10, 0x3fff, URZ, 0xc0, !UPT ;  /* 0x00003fff0a0a7892 */ /* 0x000fe4000f8ec0ff */
[----:B------:R-:W-:Y:S01]  /*30a0*/  USHF.R.S32.HI UR4, URZ, 0x7, UR4 ;  /* 0x00000007ff047899 */ /* 0x000fe20008011404 */
[----:B------:R-:W-:Y:S01]  /*30b0*/  UMOV UR22, 0x0 ;  /* 0x0000000000167882 */ /* 0x000fe20000000000 */
[----:B------:R-:W-:Y:S02]  /*30c0*/  UMOV UR23, 0x81084a0 ;  /* 0x081084a000177882 */ /* 0x000fe40000000000 */
[----:B------:R-:W-:Y:S02]  /*30d0*/  UISETP.LT.AND UP0, UPT, UR4, 0x1, UPT ;  /* 0x000000010400788c */ /* 0x000fe4000bf01270 */
[----:B------:R-:W-:-:S02]  /*30e0*/  ULOP3.LUT UR15, UR15, 0x3fff, URZ, 0xc0, !UPT ;  /* 0x00003fff0f0f7892 */ /* 0x000fc4000f8ec0ff */
[----:B------:R-:W-:Y:S02]  /*30f0*/  USEL UR9, UR4, 0x1, !UP0 ;  /* 0x0000000104097887 */ /* 0x000fe4000c000000 */
[----:B------:R-:W-:Y:S02]  /*3100*/  ULOP3.LUT UR10, UR10, 0x10000, URZ, 0xfc, !UPT ;  /* 0x000100000a0a7892 */ /* 0x000fe4000f8efcff */
[----:B------:R-:W-:Y:S02]  /*3110*/  UIADD3 UR9, UPT, UPT, -UR9, URZ, URZ ;  /* 0x000000ff09097290 */ /* 0x000fe4000fffe1ff */
[----:B---3--:R-:W-:Y:S01]  /*3120*/  UISETP.GE.AND UP3, UPT, UR6, 0x1, UPT ;  /* 0x000000010600788c */ /* 0x008fe2000bf66270 */
[----:B------:R-:W-:Y:S01]  /*3130*/  UMOV UR20, 0x0 ;  /* 0x0000000000147882 */ /* 0x000fe20000000000 */
[----:B------:R-:W-:Y:S01]  /*3140*/  UMOV UR21, 0x81084a0 ;  /* 0x081084a000157882 */ /* 0x000fe20000000000 */
[----:B------:R-:W-:Y:S01]  /*3150*/  UMOV UR18, 0x0 ;  /* 0x0000000000127882 */ /* 0x000fe20000000000 */
[----:B------:R-:W-:Y:S01]  /*3160*/  UMOV UR19, 0x81084a0 ;  /* 0x081084a000137882 */ /* 0x000fe20000000000 */
[----:B-1----:R-:W-:-:S15]  /*3170*/  R2UR UR16, R0 ;  /* 0x00000000001072ca */ /* 0x002fde00000e0000 */
.L_x_63:
[----:B------:R-:W-:Y:S02]  /*3180*/  LEA R0, R10, UR5, 0x3 ;  /* 0x000000050a007c11 */ /* 0x000fe4000f8e18ff */
[----:B------:R-:W-:Y:S02]  /*3190*/  SHF.L.U32 R5, R9, 0x1f, RZ ;  /* 0x0000001f09057819 */ /* 0x000fe400000006ff */
[----:B------:R-:W-:Y:S01]  /*31a0*/  PLOP3.LUT P0, PT, PT, PT, UP3, 0x80, 0x8 ;  /* 0x000000000008781c */ /* 0x000fe20003f0f038 */
[----:B------:R-:W-:Y:S01]  /*31b0*/  VIADD R3, R0, 0xb0 ;  /* 0x000000b000037836 */ /* 0x000fe20000000000 */
[----:B-1----:R-:W1:Y:S02]  /*31c0*/  SYNCS.PHASECHK.TRANS64.TRYWAIT P1, [R0+URZ+0xa0], R5 ;  /* 0x0000a005000075a7 */ /* 0x002e6400080211ff */
[----:B-1-3--:R-:W-:Y:S09]  /*31d0*/  @!P1 BRA `(.L_x_57) ;  /* 0x00000040002c9947 */ /* 0x00aff20003800000 */
.L_x_122:
[----:B------:R-:W-:Y:S01]  /*31e0*/  LEA R4, R10, UR5, 0x4 ;  /* 0x000000050a047c11 */ /* 0x000fe2000f8e20ff */
[----:B------:R-:W-:Y:S01]  /*31f0*/  @UP3 ULEA UR6, UR13, UR5, 0x3 ;  /* 0x000000050d063291 */ /* 0x000fe2000f8e18ff */
[----:B------:R-:W-:Y:S01]  /*3200*/  PLOP3.LUT P2, PT, PT, PT, PT, 0x80, 0x8 ;  /* 0x000000000008781c */ /* 0x000fe20003f4f070 */
[----:B------:R-:W-:Y:S01]  /*3210*/  ULEA UR7, UR14, UR5, 0x3 ;  /* 0x000000050e077291 */ /* 0x000fe2000f8e18ff */
[----:B------:R-:W-:Y:S01]  /*3220*/  PRMT R3, RZ, 0x654, R3 ;  /* 0x00000654ff037816 */ /* 0x000fe20000000003 */
[----:B------:R-:W-:Y:S01]  /*3230*/  ULEA UR8, UR14, UR16, 0x6 ;  /* 0x000000100e087291 */ /* 0x000fe2000f8e30ff */
[----:B-1----:R-:W1:Y:S01]  /*3240*/  LDS.128 R4, [R4+0x130] ;  /* 0x0001300004047984 */ /* 0x002e620000000c00 */
[----:B------:R-:W-:Y:S02]  /*3250*/  @P0 SHF.L.U32 R2, R8, 0x1f, RZ ;  /* 0x0000001f08020819 */ /* 0x000fe400000006ff */
[----:B------:R-:W-:Y:S01]  /*3260*/  SHF.L.U32 R0, R11, 0x1f, RZ ;  /* 0x0000001f0b007819 */ /* 0x000fe200000006ff */
[----:B------:R-:W-:Y:S01]  /*3270*/  @!PT LDS RZ, [RZ] ;  /* 0x00000000fffff984 */ /* 0x000fe20000000800 */
[----:B------:R-:W-:Y:S01]  /*3280*/  @!PT LDS RZ, [RZ] ;  /* 0x00000000fffff984 */ /* 0x000fe20000000800 */
[----:B------:R-:W-:Y:S01]  /*3290*/  @!PT LDS RZ, [RZ] ;  /* 0x00000000fffff984 */ /* 0x000fe20000000800 */
[----:B------:R-:W-:Y:S01]  /*32a0*/  @!PT LDS RZ, [RZ] ;  /* 0x00000000fffff984 */ /* 0x000fe20000000800 */
[----:B------:R2:W-:Y:S06]  /*32b0*/  MEMBAR.ALL.CTA ;  /* 0x0000000000007992 */ /* 0x0005ec0000008000 */
[----:B--2---:R-:W2:Y:S02]  /*32c0*/  FENCE.VIEW.ASYNC.S ;  /* 0x00000000000073c6 */ /* 0x004ea40000000000 */
[----:B--2---:R2:W-:Y:S01]  /*32d0*/  SYNCS.ARRIVE.TRANS64.RED.A1T0 RZ, [R3+URZ], RZ ;  /* 0x000000ff03ff79a7 */ /* 0x0045e200081004ff */
[----:B------:R2:W3:Y:S01]  /*32e0*/  @P0 SYNCS.PHASECHK.TRANS64.TRYWAIT P2, [UR6], R2 ;  /* 0x00000002ff0005a7 */ /* 0x0004e20008041106 */
[----:B-1----:R-:W-:Y:S01]  /*32f0*/  LOP3.LUT P1, RZ, R6, 0x1, RZ, 0xc0, !PT ;  /* 0x0000000106ff7812 */ /* 0x002fe2000782c0ff */
[----:B------:R-:W1:Y:S02]  /*3300*/  SYNCS.PHASECHK.TRANS64.TRYWAIT P0, [UR7+0xe0], R0 ;  /* 0x0000e000ff0075a7 */ /* 0x000e640008001107 */
[----:B-123--:R-:W-:Y:S10]  /*3310*/  @!P0 BRA `(.L_x_58) ;  /* 0x0000003c00f08947 */ /* 0x00eff40003800000 */
.L_x_124:
[----:B------:R-:W-:Y:S01]  /*3320*/  IADD3 R10, PT, PT, R10, 0x1, RZ ;  /* 0x000000010a0a7810 */ /* 0x000fe20007ffe0ff */
[----:B------:R-:W-:Y:S06]  /*3330*/  BRA.U !UP3, `(.L_x_59) ;  /* 0x000000010bc07547 */ /* 0x000fec000b800000 */
[----:B------:R-:W-:Y:S01]  /*3340*/  UPLOP3.LUT UP4, UPT, UPT, UPT, UPT, 0x40, 0x4 ;  /* 0x000000000004789c */ /* 0x000fe20003f8e870 */
[----:B------:R-:W-:Y:S01]  /*3350*/  UMOV UR12, UR9 ;  /* 0x00000009000c7c82 */ /* 0x000fe20008000000 */
[----:B------:R-:W-:Y:S01]  /*3360*/  UMOV UR11, UR4 ;  /* 0x00000004000b7c82 */ /* 0x000fe20008000000 */
[----:B------:R-:W-:-:S08]  /*3370*/  UMOV UR17, UR13 ;  /* 0x0000000d00117c82 */ /* 0x000fd00008000000 */
.L_x_62:
[----:B------:R-:W-:Y:S02]  /*3380*/  UIADD3 UR12, UPT, UPT, UR12, 0x1, URZ ;  /* 0x000000010c0c7890 */ /* 0x000fe4000fffe0ff */
[----:B--2---:R-:W-:Y:S02]  /*3390*/  ULEA UR6, UR17, UR5, 0x3 ;  /* 0x0000000511067291 */ /* 0x004fe4000f8e18ff */
[----:B------:R-:W-:Y:S01]  /*33a0*/  UISETP.NE.AND UP0, UPT, UR12, URZ, UPT ;  /* 0x000000ff0c00728c */ /* 0x000fe2000bf05270 */
[----:B---3--:R-:W-:Y:S10]  /*33b0*/  @P2 BRA `(.L_x_60) ;  /* 0x00000000000c2947 */ /* 0x008ff40003800000 */
[----:B-1----:R-:W-:Y:S04]  /*33c0*/  SHF.L.U32 R3, R8, 0x1f, RZ ;  /* 0x0000001f08037819 */ /* 0x002fe800000006ff */
[----:B------:R-:W1:Y:S02]  /*33d0*/  SYNCS.PHASECHK.TRANS64.TRYWAIT P0, [UR6], R3 ;  /* 0x00000003ff0075a7 */ /* 0x000e640008001106 */
[----:B-1----:R-:W-:Y:S05]  /*33e0*/  @!P0 BRA `(.L_x_61) ;  /* 0x0000003c00d48947 */ /* 0x002fea0003800000 */
.L_x_60:
[----:B------:R-:W-:Y:S01]  /*33f0*/  UISETP.NE.AND UP1, UPT, UR11, 0x1, UPT ;  /* 0x000000010b00788c */ /* 0x000fe2000bf25270 */
[----:B------:R-:W-:Y:S01]  /*3400*/  PLOP3.LUT P2, PT, PT, PT, PT, 0x80, 0x8 ;  /* 0x000000000008781c */ /* 0x000fe20003f4f070 */
[----:B------:R-:W-:Y:S02]  /*3410*/  UIADD3 UR13, UPT, UPT, UR17, 0x1, URZ ;  /* 0x00000001110d7890 */ /* 0x000fe4000fffe0ff */
[----:B------:R-:W-:Y:S02]  /*3420*/  ULEA UR28, UR17, UR15, 0xa ;  /* 0x0000000f111c7291 */ /* 0x000fe4000f8e50ff */
[----:B------:R-:W-:Y:S01]  /*3430*/  UISETP.NE.AND UP2, UPT, UR13, 0x8, UPT ;  /* 0x000000080d00788c */ /* 0x000fe2000bf45270 */
[----:B------:R-:W-:Y:S01]  /*3440*/  PLOP3.LUT P0, PT, PT, PT, UP1, 0x80, 0x8 ;  /* 0x000000000008781c */ /* 0x000fe20003f0f018 */
[----:B------:R-:W-:Y:S02]  /*3450*/  UIADD3 UR40, UPT, UPT, UR28, 0x100, URZ ;  /* 0x000001001c287890 */ /* 0x000fe4000fffe0ff */
[----:B------:R-:W-:Y:S02]  /*3460*/  USEL UR27, URZ, 0x1, UP2 ;  /* 0x00000001ff1b7887 */ /* 0x000fe40009000000 */
[----:B------:R-:W-:Y:S02]  /*3470*/  USEL UR13, UR13, URZ, UP2 ;  /* 0x000000ff0d0d7287 */ /* 0x000fe40009000000 */
[----:B------:R-:W-:Y:S02]  /*3480*/  UIADD3 UR36, UPT, UPT, UR28, 0x200, URZ ;  /* 0x000002001c247890 */ /* 0x000fe4000fffe0ff */
[----:B------:R-:W-:Y:S01]  /*3490*/  @UP1 ULEA UR26, UR13, UR5, 0x3 ;  /* 0x000000050d1a1291 */ /* 0x000fe2000f8e18ff */
[----:B------:R-:W-:Y:S01]  /*34a0*/  LOP3.LUT R8, R8, UR27, RZ, 0x3c, !PT ;  /* 0x0000001b08087c12 */ /* 0x000fe2000f8e3cff */
[----:B------:R-:W-:Y:S02]  /*34b0*/  UIADD3 UR32, UPT, UPT, UR28, 0x300, URZ ;  /* 0x000003001c207890 */ /* 0x000fe4000fffe0ff */
[----:B------:R-:W-:Y:S01]  /*34c0*/  UIADD3 UR6, UPT, UPT, UR6, 0x40, URZ ;  /* 0x0000004006067890 */ /* 0x000fe2000fffe0ff */
[----:B-1----:R-:W-:Y:S01]  /*34d0*/  @P0 SHF.L.U32 R0, R8, 0x1f, RZ ;  /* 0x0000001f08000819 */ /* 0x002fe200000006ff */
[----:B------:R-:W-:Y:S01]  /*34e0*/  UIADD3 UR11, UPT, UPT, UR11, -0x1, URZ ;  /* 0xffffffff0b0b7890 */ /* 0x000fe2000fffe0ff */
[----:B------:R-:W-:Y:S02]  /*34f0*/  UMOV UR29, 0x40004040 ;  /* 0x40004040001d7882 */ /* 0x000fe40000000000 */
[----:B------:R2:W3:Y:S01]  /*3500*/  @P0 SYNCS.PHASECHK.TRANS64.TRYWAIT P2, [UR26], R0 ;  /* 0x00000000ff0005a7 */ /* 0x0004e2000804111a */
[----:B------:R-:W-:Y:S01]  /*3510*/  ULEA UR26, UR17, UR10, 0x9 ;  /* 0x0000000a111a7291 */ /* 0x000fe2000f8e48ff */
[----:B------:R-:W-:Y:S01]  /*3520*/  UMOV UR27, 0x40004040 ;  /* 0x40004040001b7882 */ /* 0x000fe20000000000 */
[----:B------:R-:W-:Y:S02]  /*3530*/  UMOV UR41, 0x40004040 ;  /* 0x4000404000297882 */ /* 0x000fe40000000000 */
[----:B------:R-:W-:Y:S02]  /*3540*/  UIADD3 UR38, UPT, UPT, UR26, 0x2, URZ ;  /* 0x000000021a267890 */ /* 0x000fe4000fffe0ff */
[----:B------:R-:W-:Y:S02]  /*3550*/  UIADD3 UR34, UPT, UPT, UR26, 0x4, URZ ;  /* 0x000000041a227890 */ /* 0x000fe4000fffe0ff */
[----:B------:R-:W-:Y:S01]  /*3560*/  UIADD3 UR30, UPT, UPT, UR26, 0x6, URZ ;  /* 0x000000061a1e7890 */ /* 0x000fe2000fffe0ff */
[----:B------:R2:W-:Y:S01]  /*3570*/  UTCIMMA gdesc[UR28], gdesc[UR26], tmem[UR8], tmem[UR24], idesc[UR25], UP4 ;  /* 0x00ff181a1c0075ea */ /* 0x0005e2000a000108 */
[----:B------:R-:W-:Y:S01]  /*3580*/  UPLOP3.LUT UP4, UPT, UPT, UPT, UPT, 0x80, 0x8 ;  /* 0x000000000008789c */ /* 0x000fe20003f8f070 */
[----:B------:R-:W-:Y:S01]  /*3590*/  UMOV UR39, 0x40004040 ;  /* 0x4000404000277882 */ /* 0x000fe20000000000 */
[----:B------:R-:W-:Y:S01]  /*35a0*/  UMOV UR37, 0x40004040 ;  /* 0x4000404000257882 */ /* 0x000fe20000000000 */
[----:B------:R2:W-:Y:S01]  /*35b0*/  UTCIMMA gdesc[UR40], gdesc[UR38], tmem[UR8], tmem[UR22], idesc[UR23], UPT ;  /* 0x00ff1626280075ea */ /* 0x0005e2000b800108 */
[----:B------:R-:W-:Y:S01]  /*35c0*/  UMOV UR35, 0x40004040 ;  /* 0x4000404000237882 */ /* 0x000fe20000000000 */
[----:B------:R-:W-:Y:S01]  /*35d0*/  UMOV UR33, 0x40004040 ;  /* 0x4000404000217882 */ /* 0x000fe20000000000 */
[----:B------:R-:W-:Y:S01]  /*35e0*/  UMOV UR31, 0x40004040 ;  /* 0x40004040001f7882 */ /* 0x000fe20000000000 */
[----:B------:R2:W-:Y:S01]  /*35f0*/  UTCIMMA gdesc[UR36], gdesc[UR34], tmem[UR8], tmem[UR20], idesc[UR21], UPT ;  /* 0x00ff1422240075ea */ /* 0x0005e2000b800108 */
[----:B------:R2:W-:Y:S01]  /*3600*/  UTCIMMA gdesc[UR32], gdesc[UR30], tmem[UR8], tmem[UR18], idesc[UR19], UPT ;  /* 0x00ff121e200075ea */ /* 0x0005e2000b800108 */
[----:B------:R2:W-:Y:S01]  /*3610*/  UTCBAR [UR6], URZ ;  /* 0x000000ff060073e9 */ /* 0x0005e200080000ff */
[----:B------:R-:W-:Y:S01]  /*3620*/  UMOV UR17, UR13 ;  /* 0x0000000d00117c82 */ /* 0x000fe20008000000 */
[----:B------:R-:W-:Y:S05]  /*3630*/  BRA.U UP0, `(.L_x_62) ;  /* 0xfffffffd00507547 */ /* 0x000fea000b83ffff */
.L_x_59:
[----:B------:R-:W-:Y:S01]  /*3640*/  UIADD3 UR14, UPT, UPT, UR14, 0x1, URZ ;  /* 0x000000010e0e7890 */ /* 0x000fe2000fffe0ff */
[C---:B------:R-:W-:Y:S01]  /*3650*/  ISETP.NE.AND P0, PT, R10.reuse, 0x2, PT ;  /* 0x000000020a00780c */ /* 0x040fe20003f05270 */
[----:B------:R-:W-:Y:S02]  /*3660*/  UIADD3 UR7, UPT, UPT, UR7, 0xc0, URZ ;  /* 0x000000c007077890 */ /* 0x000fe4000fffe0ff */
[----:B------:R-:W-:Y:S01]  /*3670*/  UISETP.NE.AND UP0, UPT, UR14, 0x4, UPT ;  /* 0x000000040e00788c */ /* 0x000fe2000bf05270 */
[----:B-12---:R-:W-:Y:S02]  /*3680*/  SEL R0, RZ, 0x1, P0 ;  /* 0x00000001ff007807 */ /* 0x006fe40000000000 */
[----:B------:R-:W-:Y:S01]  /*3690*/  SEL R10, R10, RZ, P0 ;  /* 0x000000ff0a0a7207 */ /* 0x000fe20000000000 */
[----:B------:R-:W-:Y:S01]  /*36a0*/  USEL UR6, URZ, 0x1, UP0 ;  /* 0x00000001ff067887 */ /* 0x000fe20008000000 */
[----:B------:R-:W-:Y:S01]  /*36b0*/  LOP3.LUT R9, R9, R0, RZ, 0x3c, !PT ;  /* 0x0000000009097212 */ /* 0x000fe200078e3cff */
[----:B------:R-:W-:Y:S01]  /*36c0*/  USEL UR14, UR14, URZ, UP0 ;  /* 0x000000ff0e0e7287 */ /* 0x000fe20008000000 */
[----:B------:R1:W-:Y:S03]  /*36d0*/  UTCBAR [UR7], URZ ;  /* 0x000000ff070073e9 */ /* 0x0003e600080000ff */
[----:B------:R-:W-:Y:S01]  /*36e0*/  LOP3.LUT R11, R11, UR6, RZ, 0x3c, !PT ;  /* 0x000000060b0b7c12 */ /* 0x000fe2000f8e3cff */
[----:B------:R-:W-:Y:S07]  /*36f0*/  @P1 BRA `(.L_x_63) ;  /* 0xfffffff800a01947 */ /* 0x000fee000383ffff */
[----:B------:R-:W2:Y:S01]  /*3700*/  S2UR UR4, SR_CgaCtaId ;  /* 0x00000000000479c3 */ /* 0x000ea20000008800 */
[----:B------:R-:W-:Y:S01]  /*3710*/  ELECT P0, URZ, PT ;  /* 0x0000000000ff782f */ /* 0x000fe20003800000 */
[----:B------:R-:W-:Y:S01]  /*3720*/  IMAD.MOV.U32 R0, RZ, RZ, 0x1 ;  /* 0x00000001ff007424 */ /* 0x000fe200078e00ff */
[----:B------:R-:W-:Y:S01]  /*3730*/  UIADD3 UR5, UPT, UPT, UR5, 0xe0, URZ ;  /* 0x000000e005057890 */ /* 0x000fe2000fffe0ff */
[----:B------:R-:W-:Y:S01]  /*3740*/  SHF.L.U32 R3, R11, 0x1f, RZ ;  /* 0x0000001f0b037819 */ /* 0x000fe200000006ff */
[----:B------:R-:W-:-:S03]  /*3750*/  UMOV UR6, 0x40 ;  /* 0x0000004000067882 */ /* 0x000fc60000000000 */
[----:B------:R-:W-:Y:S01]  /*3760*/  UVIRTCOUNT.DEALLOC.SMPOOL 0x80 ;  /* 0x000000800000784c */ /* 0x000fe20000000000 */
[----:B--2---:R-:W-:Y:S02]  /*3770*/  ULEA UR4, UR4, UR6, 0x18 ;  /* 0x0000000604047291 */ /* 0x004fe4000f8ec0ff */
[----:B------:R-:W-:-:S07]  /*3780*/  ULEA UR6, UR14, UR5, 0x3 ;  /* 0x000000050e067291 */ /* 0x000fce000f8e18ff */
[----:B------:R2:W-:Y:S02]  /*3790*/  @P0 STS.U8 [UR4+0x1c], R0 ;  /* 0x00001c00ff000988 */ /* 0x0005e40008000004 */
[----:B------:R-:W4:Y:S02]  /*37a0*/  SYNCS.PHASECHK.TRANS64.TRYWAIT P0, [UR6], R3 ;  /* 0x00000003ff0075a7 */ /* 0x000f240008001106 */
[----:B--2-4-:R-:W-:Y:S05]  /*37b0*/  @!P0 BRA `(.L_x_64) ;  /* 0x0000003800f88947 */ /* 0x014fea0003800000 */
.L_x_127:
[----:B-1----:R-:W-:-:S04]  /*37c0*/  UIADD3 UR7, UPT, UPT, UR14, 0x1, URZ ;  /* 0x000000010e077890 */ /* 0x002fc8000fffe0ff */
[----:B------:R-:W-:-:S04]  /*37d0*/  UISETP.NE.AND UP0, UPT, UR7, 0x4, UPT ;  /* 0x000000040700788c */ /* 0x000fc8000bf05270 */
[----:B------:R-:W-:Y:S02]  /*37e0*/  USEL UR8, URZ, 0x1, UP0 ;  /* 0x00000001ff087887 */ /* 0x000fe40008000000 */
[----:B------:R-:W-:-:S04]  /*37f0*/  USEL UR7, UR7, URZ, UP0 ;  /* 0x000000ff07077287 */ /* 0x000fc80008000000 */
[----:B------:R-:W-:Y:S01]  /*3800*/  ULEA UR6, UR7, UR5, 0x3 ;  /* 0x0000000507067291 */ /* 0x000fe2000f8e18ff */
[----:B------:R-:W-:-:S04]  /*3810*/  LOP3.LUT R2, R11, UR8, RZ, 0x3c, !PT ;  /* 0x000000080b027c12 */ /* 0x000fc8000f8e3cff */
[----:B--2---:R-:W-:-:S04]  /*3820*/  SHF.L.U32 R3, R2, 0x1f, RZ ;  /* 0x0000001f02037819 */ /* 0x004fc800000006ff */
[----:B------:R-:W1:Y:S02]  /*3830*/  SYNCS.PHASECHK.TRANS64.TRYWAIT P0, [UR6], R3 ;  /* 0x00000003ff0075a7 */ /* 0x000e640008001106 */
[----:B-1----:R-:W-:Y:S05]  /*3840*/  @!P0 BRA `(.L_x_65) ;  /* 0x0000003800ec8947 */ /* 0x002fea0003800000 */
.L_x_129:
        /* <DEDUP_REMOVED lines=9> */
.L_x_131:
[----:B------:R-:W-:-:S04]  /*38e0*/  UIADD3 UR7, UPT, UPT, UR7, 0x1, URZ ;  /* 0x0000000107077890 */ /* 0x000fc8000fffe0ff */
[----:B------:R-:W-:-:S04]  /*38f0*/  UISETP.NE.AND UP0, UPT, UR7, 0x4, UPT ;  /* 0x000000040700788c */ /* 0x000fc8000bf05270 */
[----:B------:R-:W-:Y:S02]  /*3900*/  USEL UR6, URZ, 0x1, UP0 ;  /* 0x00000001ff067887 */ /* 0x000fe40008000000 */
[----:B------:R-:W-:-:S04]  /*3910*/  USEL UR7, UR7, URZ, UP0 ;  /* 0x000000ff07077287 */ /* 0x000fc80008000000 */
[----:B------:R-:W-:Y:S01]  /*3920*/  ULEA UR7, UR7, UR5, 0x3 ;  /* 0x0000000507077291 */ /* 0x000fe2000f8e18ff */
[----:B-1----:R-:W-:-:S04]  /*3930*/  LOP3.LUT R3, R2, UR6, RZ, 0x3c, !PT ;  /* 0x0000000602037c12 */ /* 0x002fc8000f8e3cff */
[----:B------:R-:W-:-:S04]  /*3940*/  SHF.L.U32 R3, R3, 0x1f, RZ ;  /* 0x0000001f03037819 */ /* 0x000fc800000006ff */
[----:B------:R-:W1:Y:S02]  /*3950*/  SYNCS.PHASECHK.TRANS64.TRYWAIT P0, [UR7], R3 ;  /* 0x00000003ff0075a7 */ /* 0x000e640008001107 */
[----:B-1----:R-:W-:Y:S05]  /*3960*/  @!P0 BRA `(.L_x_67) ;  /* 0x0000003800d48947 */ /* 0x002fea0003800000 */
.L_x_133:
[----:B------:R-:W-:Y:S01]  /*3970*/  NOP ;  /* 0x0000000000007918 */ /* 0x000fe20000000000 */
[----:B-1----:R-:W1:Y:S01]  /*3980*/  LDS R0, [UR4+0x14] ;  /* 0x00001404ff007984 */ /* 0x002e620008000800 */
[----:B------:R-:W-:Y:S01]  /*3990*/  ULOP3.LUT UR6, UR16, 0xffff, URZ, 0xc0, !UPT ;  /* 0x0000ffff10067892 */ /* 0x000fe2000f8ec0ff */
[----:B------:R-:W-:Y:S01]  /*39a0*/  UMOV UR8, 0xffff ;  /* 0x0000ffff00087882 */ /* 0x000fe20000000000 */
[----:B------:R-:W-:Y:S02]  /*39b0*/  UMOV UR5, 0x1 ;  /* 0x0000000100057882 */ /* 0x000fe40000000000 */
[----:B------:R-:W-:-:S04]  /*39c0*/  USHF.R.U32.HI UR6, URZ, 0x5, UR6 ;  /* 0x00000005ff067899 */ /* 0x000fc80008011606 */
[----:B------:R-:W-:Y:S02]  /*39d0*/  USHF.L.U32 UR8, UR8, UR6, URZ ;  /* 0x0000000608087299 */ /* 0x000fe400080006ff */
[----:B------:R-:W-:-:S04]  /*39e0*/  USHF.L.U32 UR5, UR5, UR6, URZ ;  /* 0x0000000605057299 */ /* 0x000fc800080006ff */
[----:B-1----:R-:W-:-:S04]  /*39f0*/  LOP3.LUT R0, R0, UR8, RZ, 0xc0, !PT ;  /* 0x0000000800007c12 */ /* 0x002fc8000f8ec0ff */
[----:B------:R-:W-:-:S13]  /*3a00*/  ISETP.NE.AND P0, PT, R0, UR8, PT ;  /* 0x0000000800007c0c */ /* 0x000fda000bf05270 */
[----:B------:R-:W-:Y:S05]  /*3a10*/  @P0 BRA `(.L_x_68) ;  /* 0x0000000000580947 */ /* 0x000fea0003800000 */
[----:B------:R-:W1:Y:S02]  /*3a20*/  LDS R0, [UR4+0x18] ;  /* 0x00001804ff007984 */ /* 0x000e640008000800 */
[----:B-1----:R-:W-:-:S04]  /*3a30*/  LOP3.LUT R0, R0, UR5, RZ, 0xc0, !PT ;  /* 0x0000000500007c12 */ /* 0x002fc8000f8ec0ff */
[----:B------:R-:W-:-:S13]  /*3a40*/  ISETP.NE.AND P0, PT, R0, UR5, PT ;  /* 0x0000000500007c0c */ /* 0x000fda000bf05270 */
[----:B------:R-:W-:Y:S05]  /*3a50*/  @P0 BRA `(.L_x_69) ;  /* 0x00000000003c0947 */ /* 0x000fea0003800000 */
[----:B------:R-:W1:Y:S01]  /*3a60*/  S2R R2, SR_LANEID ;  /* 0x0000000000027919 */ /* 0x000e620000000000 */
[----:B------:R-:W-:Y:S01]  /*3a70*/  ULOP3.LUT UR8, URZ, UR8, URZ, 0x33, !UPT ;  /* 0x00000008ff087292 */ /* 0x000fe2000f8e33ff */
[----:B------:R-:W-:Y:S01]  /*3a80*/  LOP3.LUT R4, RZ, UR5, RZ, 0x33, !PT ;  /* 0x00000005ff047c12 */ /* 0x000fe2000f8e33ff */
[----:B------:R-:W-:Y:S02]  /*3a90*/  VOTEU.ANY UR7, UPT, PT ;  /* 0x0000000000077886 */ /* 0x000fe400038e0100 */
[----:B------:R-:W-:Y:S01]  /*3aa0*/  UFLO.U32 UR7, UR7 ;  /* 0x00000007000772bd */ /* 0x000fe200080e0000 */
[----:B------:R-:W2:Y:S01]  /*3ab0*/  REDUX UR5, R4 ;  /* 0x00000000040573c4 */ /* 0x000ea20000000000 */
[----:B------:R-:W-:-:S06]  /*3ac0*/  IMAD.U32 R0, RZ, RZ, UR8 ;  /* 0x00000008ff007e24 */ /* 0x000fcc000f8e00ff */
[----:B------:R4:W-:Y:S01]  /*3ad0*/  UTCATOMSWS.AND URZ, UR8 ;  /* 0x0000000800ff79e3 */ /* 0x0009e20008000000 */
[----:B------:R-:W3:Y:S01]  /*3ae0*/  REDUX UR6, R0 ;  /* 0x00000000000673c4 */ /* 0x000ee20000000000 */
[----:B-1----:R-:W-:Y:S01]  /*3af0*/  ISETP.EQ.U32.AND P0, PT, R2, UR7, PT ;  /* 0x0000000702007c0c */ /* 0x002fe2000bf02070 */
[----:B--2---:R-:W-:Y:S01]  /*3b00*/  IMAD.U32 R2, RZ, RZ, UR5 ;  /* 0x00000005ff027e24 */ /* 0x004fe2000f8e00ff */
[----:B---3--:R-:W-:-:S11]  /*3b10*/  MOV R3, UR6 ;  /* 0x0000000600037c02 */ /* 0x008fd60008000f00 */
[----:B------:R4:W-:Y:S04]  /*3b20*/  @P0 ATOMS.AND RZ, [UR4+0x14], R3 ;  /* 0x00001403ffff098c */ /* 0x0009e8000a800004 */
[----:B------:R4:W-:Y:S01]  /*3b30*/  @P0 ATOMS.AND RZ, [UR4+0x18], R2 ;  /* 0x00001802ffff098c */ /* 0x0009e2000a800004 */
[----:B------:R-:W-:Y:S05]  /*3b40*/  BRA `(.L_x_70) ;  /* 0x0000000000147947 */ /* 0x000fea0003800000 */
.L_x_69:
[----:B------:R-:W-:Y:S02]  /*3b50*/  MOV R2, 0x3b70 ;  /* 0x00003b7000027802 */ /* 0x000fe40000000f00 */
[----:B---3-5:R-:W-:Y:S05]  /*3b60*/  CALL.REL.NOINC `($__internal_0_$__cuda_sm10x_tcgen05_guardrail_trap_col_being_dealloced_not_returned_by_alloc) ;  /* 0x0000003800f07944 */ /* 0x028fea0003c00000 */
[----:B------:R-:W-:Y:S05]  /*3b70*/  BRA `(.L_x_70) ;  /* 0x0000000000087947 */ /* 0x000fea0003800000 */
.L_x_68:
[----:B------:R-:W-:Y:S02]  /*3b80*/  MOV R2, 0x3ba0 ;  /* 0x00003ba000027802 */ /* 0x000fe40000000f00 */
[----:B---3-5:R-:W-:Y:S05]  /*3b90*/  CALL.REL.NOINC `($__internal_2_$__cuda_sm10x_tcgen05_guardrail_trap_unallocated_columns_being_dealloced) ;  /* 0x0000003800fc7944 */ /* 0x028fea0003c00000 */
.L_x_70:
[----:B------:R-:W-:Y:S01]  /*3ba0*/  NOP ;  /* 0x0000000000007918 */ /* 0x000fe20000000000 */
[----:B----4-:R-:W-:Y:S05]  /*3bb0*/  EXIT ;  /* 0x000000000000794d */ /* 0x010fea0003800000 */
.L_x_52:
[----:B------:R-:W-:-:S09]  /*3bc0*/  UISETP.NE.OR UP2, UPT, UR8, 0x3, !UP2 ;  /* 0x000000030800788c */ /* 0x000fd2000d745670 */
[----:B------:R-:W-:Y:S05]  /*3bd0*/  BRA.U UP2, `(.L_x_71) ;  /* 0x0000000902c87547 */ /* 0x000fea000b800000 */
[----:B------:R-:W1:Y:S01]  /*3be0*/  LDCU.64 UR6, c[0x0][0x888] ;  /* 0x00011100ff0677ac */ /* 0x000e620008000a00 */
[----:B------:R-:W2:Y:S01]  /*3bf0*/  LDC R0, c[0x0][0xb30] ;  /* 0x0002cc00ff007b82 */ /* 0x000ea20000000800 */
[----:B------:R-:W-:Y:S01]  /*3c00*/  IMAD.MOV.U32 R30, RZ, RZ, 0x1 ;  /* 0x00000001ff1e7424 */ /* 0x000fe200078e00ff */
[----:B------:R-:W-:Y:S01]  /*3c10*/  CS2R R28, SRZ ;  /* 0x00000000001c7805 */ /* 0x000fe2000001ff00 */
[----:B------:R-:W4:Y:S01]  /*3c20*/  LDCU.64 UR4, c[0x0][0x890] ;  /* 0x00011200ff0477ac */ /* 0x000f220008000a00 */
[----:B------:R-:W-:Y:S01]  /*3c30*/  IMAD.MOV.U32 R25, RZ, RZ, 0x2000 ;  /* 0x00002000ff197424 */ /* 0x000fe200078e00ff */
[----:B------:R-:W-:-:S03]  /*3c40*/  UMOV UR8, 0x400 ;  /* 0x0000040000087882 */ /* 0x000fc60000000000 */
[----:B------:R-:W3:Y:S01]  /*3c50*/  LDC R19, c[0x0][0x370] ;  /* 0x0000dc00ff137b82 */ /* 0x000ee20000000800 */
[----:B------:R-:W-:-:S07]  /*3c60*/  UPLOP3.LUT UP1, UPT, UPT, UPT, UPT, 0x40, 0x4 ;  /* 0x000000000004789c */ /* 0x000fce0003f2e870 */
[----:B------:R-:W3:Y:S01]  /*3c70*/  LDC R2, c[0x0][0xb0c] ;  /* 0x0002c300ff027b82 */ /* 0x000ee20000000800 */
[----:B-1----:R-:W-:Y:S02]  /*3c80*/  UISETP.NE.U32.AND UP2, UPT, UR6, URZ, UPT ;  /* 0x000000ff0600728c */ /* 0x002fe4000bf45070 */
[----:B------:R-:W-:Y:S02]  /*3c90*/  ULEA UR6, UR37, UR8, 0x18 ;  /* 0x0000000825067291 */ /* 0x000fe4000f8ec0ff */
[----:B------:R-:W-:Y:S02]  /*3ca0*/  UISETP.NE.AND.EX UP2, UPT, UR7, URZ, UPT, UP2 ;  /* 0x000000ff0700728c */ /* 0x000fe4000bf45320 */
[----:B------:R-:W-:Y:S01]  /*3cb0*/  UIADD3 UR7, UPT, UPT, UR6, 0x80, URZ ;  /* 0x0000008006077890 */ /* 0x000fe2000fffe0ff */
[----:B------:R-:W1:Y:S01]  /*3cc0*/  LDC R18, c[0x0][0xb20] ;  /* 0x0002c800ff127b82 */ /* 0x000e620000000800 */
[----:B----4-:R-:W-:Y:S01]  /*3cd0*/  UISETP.NE.U32.AND UP3, UPT, UR4, URZ, UPT ;  /* 0x000000ff0400728c */ /* 0x010fe2000bf65070 */
[----:B--2---:R-:W-:Y:S01]  /*3ce0*/  ISETP.NE.AND P1, PT, R0, 0x1, PT ;  /* 0x000000010000780c */ /* 0x004fe20003f25270 */
[----:B------:R-:W-:-:S02]  /*3cf0*/  UPRMT UR37, UR37, 0x654, UR7 ;  /* 0x0000065425257896 */ /* 0x000fc40008000007 */
[----:B------:R-:W-:-:S03]  /*3d00*/  UISETP.NE.AND.EX UP3, UPT, UR5, URZ, UPT, UP3 ;  /* 0x000000ff0500728c */ /* 0x000fc6000bf65330 */
[----:B------:R-:W2:Y:S08]  /*3d10*/  LDC.64 R32, c[0x0][0x348] ;  /* 0x0000d200ff207b82 */ /* 0x000eb00000000a00 */
[----:B------:R-:W4:Y:S08]  /*3d20*/  LDC.64 R16, c[0x0][0xb10] ;  /* 0x0002c400ff107b82 */ /* 0x000f300000000a00 */
[----:B------:R-:W1:Y:S08]  /*3d30*/  LDC.64 R6, c[0x0][0xb18] ;  /* 0x0002c600ff067b82 */ /* 0x000e700000000a00 */
[----:B------:R-:W1:Y:S08]  /*3d40*/  LDC.64 R4, c[0x0][0xb28] ;  /* 0x0002ca00ff047b82 */ /* 0x000e700000000a00 */
[----:B---3--:R-:W1:Y:S02]  /*3d50*/  LDC R24, c[0x0][0x374] ;  /* 0x0000dd00ff187b82 */ /* 0x008e640000000800 */
.L_x_79:
[C---:B------:R-:W-:Y:S02]  /*3d60*/  LEA R0, R29.reuse, UR6, 0x3 ;  /* 0x000000061d007c11 */ /* 0x040fe4000f8e18ff */
[----:B------:R-:W-:Y:S02]  /*3d70*/  SHF.L.U32 R3, R28, 0x1f, RZ ;  /* 0x0000001f1c037819 */ /* 0x000fe400000006ff */
[----:B------:R-:W-:Y:S02]  /*3d80*/  LEA R20, R29, UR6, 0x4 ;  /* 0x000000061d147c11 */ /* 0x000fe4000f8e20ff */
[----:B---3--:R-:W3:Y:S02]  /*3d90*/  SYNCS.PHASECHK.TRANS64.TRYWAIT P0, [R0+URZ+0xa0], R3 ;  /* 0x0000a003000075a7 */ /* 0x008ee400080011ff */
[----:B---3--:R-:W-:Y:S05]  /*3da0*/  @!P0 BRA `(.L_x_72) ;  /* 0x0000003400dc8947 */ /* 0x008fea0003800000 */
.L_x_134:
[----:B------:R-:W-:Y:S01]  /*3db0*/  ISETP.GE.AND P0, PT, R72, 0x1, PT ;  /* 0x000000014800780c */ /* 0x000fe20003f06270 */
[----:B------:R-:W1:Y:S01]  /*3dc0*/  LDS.128 R20, [R20+0x130] ;  /* 0x0001300014147984 */ /* 0x000e620000000c00 */
[----:B------:R-:W-:Y:S01]  /*3dd0*/  ISETP.NE.U32.AND P4, PT, RZ, UR4, PT ;  /* 0x00000004ff007c0c */ /* 0x000fe2000bf85070 */
[----:B---3--:R-:W-:Y:S01]  /*3de0*/  VIADD R0, R0, 0xb0 ;  /* 0x000000b000007836 */ /* 0x008fe20000000000 */
[----:B------:R-:W-:Y:S02]  /*3df0*/  SHF.L.U32 R26, R30, 0x1f, RZ ;  /* 0x0000001f1e1a7819 */ /* 0x000fe400000006ff */
[----:B------:R-:W-:Y:S02]  /*3e00*/  ISETP.NE.AND.EX P4, PT, RZ, UR5, PT, P4 ;  /* 0x00000005ff007c0c */ /* 0x000fe4000bf85340 */
[----:B------:R-:W-:Y:S01]  /*3e10*/  PRMT R0, RZ, 0x654, R0 ;  /* 0x00000654ff007816 */ /* 0x000fe20000000000 */
[----:B------:R-:W-:Y:S01]  /*3e20*/  @!PT LDS RZ, [RZ] ;  /* 0x00000000fffff984 */ /* 0x000fe20000000800 */
[----:B------:R-:W-:Y:S01]  /*3e30*/  @!PT LDS RZ, [RZ] ;  /* 0x00000000fffff984 */ /* 0x000fe20000000800 */
[----:B------:R-:W-:Y:S01]  /*3e40*/  @!PT LDS RZ, [RZ] ;  /* 0x00000000fffff984 */ /* 0x000fe20000000800 */
[----:B------:R-:W-:Y:S01]  /*3e50*/  @!PT LDS RZ, [RZ] ;  /* 0x00000000fffff984 */ /* 0x000fe20000000800 */
[----:B------:R3:W-:Y:S06]  /*3e60*/  MEMBAR.ALL.CTA ;  /* 0x0000000000007992 */ /* 0x0007ec0000008000 */
[----:B---3--:R-:W3:Y:S02]  /*3e70*/  FENCE.VIEW.ASYNC.S ;  /* 0x00000000000073c6 */ /* 0x008ee40000000000 */
[----:B---3--:R3:W-:Y:S01]  /*3e80*/  SYNCS.ARRIVE.TRANS64.RED.A1T0 RZ, [R0+URZ], RZ ;  /* 0x000000ff00ff79a7 */ /* 0x0087e200081004ff */
[----:B-1----:R-:W-:Y:S11]  /*3e90*/  LOP3.LUT P3, RZ, R22, 0x1, RZ, 0xc0, !PT ;  /* 0x0000000116ff7812 */ /* 0x002ff6000786c0ff */
[----:B------:R-:W-:Y:S02]  /*3ea0*/  @!UPT UIADD3 URZ, UPT, UPT, URZ, URZ, URZ ;  /* 0x000000fffffff290 */ /* 0x000fe4000fffe0ff */
[----:B------:R-:W-:Y:S02]  /*3eb0*/  @P3 MOV R13, R20 ;  /* 0x00000014000d3202 */ /* 0x000fe40000000f00 */
[----:B------:R-:W-:Y:S01]  /*3ec0*/  @P3 LOP3.LUT R8, R21, 0xffff, RZ, 0xc0, !PT ;  /* 0x0000ffff15083812 */ /* 0x000fe200078ec0ff */
[----:B---3--:R-:W-:Y:S06]  /*3ed0*/  @!P0 BRA `(.L_x_73) ;  /* 0x0000000000a48947 */ /* 0x008fec0003800000 */
[----:B------:R-:W-:Y:S01]  /*3ee0*/  IMAD.HI.U32 R31, R24, R7, RZ ;  /* 0x00000007181f7227 */ /* 0x000fe200078e00ff */
[----:B------:R-:W-:Y:S02]  /*3ef0*/  ISETP.NE.AND P0, PT, R6, 0x1, PT ;  /* 0x000000010600780c */ /* 0x000fe40003f05270 */
[----:B------:R-:W-:Y:S01]  /*3f00*/  ISETP.NE.AND P2, PT, R72, 0x1, PT ;  /* 0x000000014800780c */ /* 0x000fe20003f45270 */
[----:B----4-:R-:W-:Y:S01]  /*3f10*/  IMAD.HI.U32 R34, R19, R16, RZ ;  /* 0x0000001013227227 */ /* 0x010fe200078e00ff */
[----:B------:R-:W-:Y:S02]  /*3f20*/  SHF.R.U32.HI R31, RZ, R18, R31 ;  /* 0x00000012ff1f7219 */ /* 0x000fe4000001161f */
[----:B------:R-:W-:Y:S01]  /*3f30*/  ISETP.NE.AND P5, PT, R2, 0x1, PT ;  /* 0x000000010200780c */ /* 0x000fe20003fa5270 */
[----:B------:R-:W-:Y:S01]  /*3f40*/  IMAD.HI.U32 R36, R13, R16, RZ ;  /* 0x000000100d247227 */ /* 0x000fe200078e00ff */
[----:B------:R-:W-:Y:S02]  /*3f50*/  SHF.R.U32.HI R34, RZ, R17, R34 ;  /* 0x00000011ff227219 */ /* 0x000fe40000011622 */
[----:B------:R-:W-:Y:S01]  /*3f60*/  SEL R3, R24, R31, !P0 ;  /* 0x0000001f18037207 */ /* 0x000fe20004000000 */
[C---:B------:R-:W-:Y:S01]  /*3f70*/  IMAD.HI.U32 R31, R8.reuse, R7, RZ ;  /* 0x00000007081f7227 */ /* 0x040fe200078e00ff */
[----:B------:R-:W-:Y:S02]  /*3f80*/  SEL R11, R19, R34, !P5 ;  /* 0x00000022130b7207 */ /* 0x000fe40006800000 */
[----:B------:R-:W-:Y:S01]  /*3f90*/  SHF.R.U32.HI R36, RZ, R17, R36 ;  /* 0x00000011ff247219 */ /* 0x000fe20000011624 */
[----:B------:R-:W-:Y:S01]  /*3fa0*/  IMAD.HI.U32 R38, R3, R4, RZ ;  /* 0x0000000403267227 */ /* 0x000fe200078e00ff */
[----:B------:R-:W-:Y:S03]  /*3fb0*/  SHF.R.U32.HI R31, RZ, R18, R31 ;  /* 0x00000012ff1f7219 */ /* 0x000fe6000001161f */
[----:B------:R-:W-:Y:S01]  /*3fc0*/  IMAD.HI.U32 R34, R11, R4, RZ ;  /* 0x000000040b227227 */ /* 0x000fe200078e00ff */
[----:B------:R-:W-:Y:S02]  /*3fd0*/  @P2 SHF.R.U32.HI R3, RZ, R5, R38 ;  /* 0x00000005ff032219 */ /* 0x000fe40000011626 */
[----:B------:R-:W-:Y:S02]  /*3fe0*/  SEL R9, R8, R31, !P0 ;  /* 0x0000001f08097207 */ /* 0x000fe40004000000 */
[----:B------:R-:W-:Y:S01]  /*3ff0*/  @P2 SHF.R.U32.HI R11, RZ, R5, R34 ;  /* 0x00000005ff0b2219 */ /* 0x000fe20000011622 */
[C---:B------:R-:W-:Y:S01]  /*4000*/  IMAD R10, R72.reuse, R3, RZ ;  /* 0x00000003480a7224 */ /* 0x040fe200078e02ff */
[----:B------:R-:W-:Y:S01]  /*4010*/  SEL R3, R13, R36, !P5 ;  /* 0x000000240d037207 */ /* 0x000fe20006800000 */
[C---:B------:R-:W-:Y:S03]  /*4020*/  IMAD.HI.U32 R14, R9.reuse, R4, RZ ;  /* 0x00000004090e7227 */ /* 0x040fe600078e00ff */
[----:B------:R-:W-:Y:S01]  /*4030*/  ISETP.GE.AND P0, PT, R9, R10, PT ;  /* 0x0000000a0900720c */ /* 0x000fe20003f06270 */
[C---:B------:R-:W-:Y:S01]  /*4040*/  IMAD R12, R72.reuse, R11, RZ ;  /* 0x0000000b480c7224 */ /* 0x040fe200078e02ff */
[-C--:B------:R-:W-:Y:S04]  /*4050*/  SHF.R.U32.HI R14, RZ, R5.reuse, R14 ;  /* 0x00000005ff0e7219 */ /* 0x080fe8000001160e */
[----:B------:R-:W-:Y:S02]  /*4060*/  ISETP.GE.OR P0, PT, R3, R12, P0 ;  /* 0x0000000c0300720c */ /* 0x000fe40000706670 */
[----:B------:R-:W-:Y:S05]  /*4070*/  SEL R15, R9, R14, !P2 ;  /* 0x0000000e090f7207 */ /* 0x000fea0005000000 */
[----:B------:R-:W-:Y:S04]  /*4080*/  IMAD.MOV R14, RZ, RZ, -R15 ;  /* 0x000000ffff0e7224 */ /* 0x000fe800078e0a0f */
[----:B------:R-:W-:Y:S02]  /*4090*/  IMAD R14, R72, R14, R9 ;  /* 0x0000000e480e7224 */ /* 0x000fe400078e0209 */
[C---:B------:R-:W-:Y:S05]  /*40a0*/  @!P0 IMAD.HI.U32 R10, R3.reuse, R4, RZ ;  /* 0x00000004030a8227 */ /* 0x040fea00078e00ff */
[----:B------:R-:W-:Y:S04]  /*40b0*/  @!P0 SHF.R.U32.HI R10, RZ, R5, R10 ;  /* 0x00000005ff0a8219 */ /* 0x000fe8000001160a */
[----:B------:R-:W-:Y:S01]  /*40c0*/  @!P0 SEL R0, R3, R10, !P2 ;  /* 0x0000000a03008207 */ /* 0x000fe20005000000 */
[----:B------:R-:W-:Y:S03]  /*40d0*/  IMAD.MOV R10, RZ, RZ, -R3 ;  /* 0x000000ffff0a7224 */ /* 0x000fe600078e0a03 */
[----:B------:R-:W-:Y:S01]  /*40e0*/  @!P0 IADD3 R15, PT, PT, R15, -R0, RZ ;  /* 0x800000000f0f8210 */ /* 0x000fe20007ffe0ff */
[----:B------:R-:W-:Y:S01]  /*40f0*/  @!P0 IMAD R0, R11, R14, R0 ;  /* 0x0000000e0b008224 */ /* 0x000fe200078e0200 */
[----:B------:R-:W-:Y:S01]  /*4100*/  IADD3 R11, PT, PT, -R9, RZ, RZ ;  /* 0x000000ff090b7210 */ /* 0x000fe20007ffe1ff */
[----:B------:R-:W-:Y:S02]  /*4110*/  IMAD R13, R2, R10, R13 ;  /* 0x0000000a020d7224 */ /* 0x000fe400078e020d */
[----:B------:R-:W-:Y:S02]  /*4120*/  @!P0 IMAD R9, R15, R72, R3 ;  /* 0x000000480f098224 */ /* 0x000fe400078e0203 */
[----:B------:R-:W-:Y:S02]  /*4130*/  @!P0 IMAD.MOV.U32 R3, RZ, RZ, R0 ;  /* 0x000000ffff038224 */ /* 0x000fe400078e0000 */
[----:B------:R-:W-:Y:S02]  /*4140*/  IMAD R8, R6, R11, R8 ;  /* 0x0000000b06087224 */ /* 0x000fe400078e0208 */
[----:B------:R-:W-:Y:S02]  /*4150*/  IMAD R13, R3, R2, R13 ;  /* 0x00000002030d7224 */ /* 0x000fe400078e020d */
[----:B------:R-:W-:Y:S02]  /*4160*/  IMAD R8, R9, R6, R8 ;  /* 0x0000000609087224 */ /* 0x000fe400078e0208 */
.L_x_73:
[----:B------:R-:W-:Y:S05]  /*4170*/  BRA.U UP1, `(.L_x_74) ;  /* 0x0000000101107547 */ /* 0x000fea000b800000 */
[----:B------:R-:W-:Y:S04]  /*4180*/  MOV R0, UR13 ;  /* 0x0000000d00007c02 */ /* 0x000fe80008000f00 */
[----:B------:R-:W-:Y:S04]  /*4190*/  SHF.L.U32 R3, R0, 0x1f, RZ ;  /* 0x0000001f00037819 */ /* 0x000fe800000006ff */
[----:B------:R-:W1:Y:S02]  /*41a0*/  SYNCS.PHASECHK.TRANS64.TRYWAIT P0, [UR6+0x98], R3 ;  /* 0x00009803ff0075a7 */ /* 0x000e640008001106 */
[----:B-1----:R-:W-:Y:S05]  /*41b0*/  @!P0 BRA `(.L_x_75) ;  /* 0x0000003000ec8947 */ /* 0x002fea0003800000 */
.L_x_74:
[----:B------:R-:W-:Y:S05]  /*41c0*/  BRA.U !UP3, `(.L_x_76) ;  /* 0x000000010b347547 */ /* 0x000fea000b800000 */
[----:B------:R-:W-:Y:S01]  /*41d0*/  UPLOP3.LUT UP0, UPT, UPT, UPT, UP2, 0x80, 0x8 ;  /* 0x000000000008789c */ /* 0x000fe20003f0f020 */
[----:B-1----:R-:W-:Y:S02]  /*41e0*/  HFMA2 R0, -RZ, RZ, 0, 5.9604644775390625e-08 ;  /* 0x00000001ff007431 */ /* 0x002fe400000001ff */
[----:B------:R-:W-:Y:S03]  /*41f0*/  IMAD.MOV.U32 R168, RZ, RZ, 0x1 ;  /* 0x00000001ffa87424 */ /* 0x000fe600078e00ff */
[----:B------:R-:W-:Y:S05]  /*4200*/  PLOP3.LUT P0, PT, PT, PT, UP0, 0x80, 0x8 ;  /* 0x000000000008781c */ /* 0x000fea0003f0f008 */
[----:B------:R-:W1:Y:S01]  /*4210*/  @UP0 LDCU.64 UR8, c[0x0][0x888] ;  /* 0x00011100ff0807ac */ /* 0x000e620008000a00 */
[----:B------:R-:W-:Y:S07]  /*4220*/  @UP0 UIMAD UR7, UR36, UR4, URZ ;  /* 0x00000004240702a4 */ /* 0x000fee000f8e02ff */
[----:B------:R-:W-:Y:S01]  /*4230*/  @!P0 PRMT R168, R0, 0x7610, R168 ;  /* 0x0000761000a88816 */ /* 0x000fe200000000a8 */
[----:B-1----:R-:W-:Y:S03]  /*4240*/  @UP0 UIMAD.WIDE UR8, UR7, 0x4, UR8 ;  /* 0x00000004070808a5 */ /* 0x002fe6000f8e0208 */
[----:B------:R-:W1:Y:S03]  /*4250*/  @!UP0 LDCU UR7, c[0x0][0x880] ;  /* 0x00011000ff0787ac */ /* 0x000e660008000800 */
[----:B------:R-:W-:Y:S01]  /*4260*/  IMAD.U32 R10, RZ, RZ, UR8 ;  /* 0x00000008ff0a7e24 */ /* 0x000fe2000f8e00ff */
[----:B------:R-:W-:Y:S05]  /*4270*/  MOV R11, UR9 ;  /* 0x00000009000b7c02 */ /* 0x000fea0008000f00 */
[----:B-----5:R3:W5:Y:S02]  /*4280*/  @P0 LDG.E R80, desc[UR40][R10.64] ;  /* 0x000000280a500981 */ /* 0x020764000c1e1900 */
[----:B-1-3--:R-:W-:Y:S07]  /*4290*/  @!P0 IMAD.U32 R80, RZ, RZ, UR7 ;  /* 0x00000007ff508e24 */ /* 0x00afee000f8e00ff */
.L_x_76:
[----:B-----5:R-:W-:Y:S01]  /*42a0*/  @!P4 ISETP.EQ.AND P5, PT, R80, RZ, PT ;  /* 0x000000ff5000c20c */ /* 0x020fe20003fa2270 */
[----:B------:R-:W-:Y:S01]  /*42b0*/  @!UPT UIADD3 URZ, UPT, UPT, URZ, URZ, URZ ;  /* 0x000000fffffff290 */ /* 0x000fe2000fffe0ff */
[----:B------:R-:W-:Y:S11]  /*42c0*/  @!P4 BRA `(.L_x_77) ;  /* 0x000000000014c947 */ /* 0x000ff60003800000 */
[----:B------:R-:W-:Y:S02]  /*42d0*/  LOP3.LUT P0, RZ, R168, 0xff, RZ, 0xc0, !PT ;  /* 0x000000ffa8ff7812 */ /* 0x000fe4000780c0ff */
[----:B------:R-:W-:Y:S04]  /*42e0*/  PLOP3.LUT P5, PT, PT, PT, UP0, 0x80, 0x8 ;  /* 0x000000000008781c */ /* 0x000fe80003faf008 */
[----:B------:R-:W-:Y:S07]  /*42f0*/  PLOP3.LUT P5, PT, P5, PT, PT, 0x8, 0x80 ;  /* 0x000000000080781c */ /* 0x000fee0002fae170 */
[----:B------:R-:W-:Y:S11]  /*4300*/  @P0 ISETP.EQ.AND P5, PT, R80, RZ, PT ;  /* 0x000000ff5000020c */ /* 0x000ff60003fa2270 */
[----:B------:R-:W-:Y:S02]  /*4310*/  @!UPT UIADD3 URZ, UPT, UPT, URZ, URZ, URZ ;  /* 0x000000fffffff290 */ /* 0x000fe4000fffe0ff */
.L_x_77:
[----:B------:R-:W3:Y:S01]  /*4320*/  SYNCS.PHASECHK.TRANS64.TRYWAIT P4, [UR6+0x88], R26 ;  /* 0x0000881aff0075a7 */ /* 0x000ee20008081106 */
[----:B------:R-:W-:Y:S01]  /*4330*/  @P3 SHF.R.U32.HI R27, RZ, 0x10, R21 ;  /* 0x00000010ff1b3819 */ /* 0x000fe20000011615 */
[----:B------:R-:W-:Y:S01]  /*4340*/  VIADD R29, R29, 0x1 ;  /* 0x000000011d1d7836 */ /* 0x000fe20000000000 */
[----:B------:R-:W5:Y:S08]  /*4350*/  LDC.64 R14, c[0x0][0xb10] ;  /* 0x0002c400ff0e7b82 */ /* 0x000f700000000a00 */
[----:B------:R-:W2:Y:S08]  /*4360*/  LDC.64 R10, c[0x0][0xb18] ;  /* 0x0002c600ff0a7b82 */ /* 0x000eb00000000a00 */
[----:B-1----:R-:W1:Y:S08]  /*4370*/  @!P1 LDC R0, c[0x0][0xb20] ;  /* 0x0002c800ff009b82 */ /* 0x002e700000000800 */
[----:B------:R-:W4:Y:S01]  /*4380*/  @!P1 LDC R3, c[0x0][0xb0c] ;  /* 0x0002c300ff039b82 */ /* 0x000f220000000800 */
[----:B-----5:R-:W-:Y:S05]  /*4390*/  @!P1 IMAD.HI.U32 R14, R13, R14, RZ ;  /* 0x0000000e0d0e9227 */ /* 0x020fea00078e00ff */
[----:B------:R-:W-:Y:S01]  /*43a0*/  @!P1 SHF.R.U32.HI R14, RZ, R15, R14 ;  /* 0x0000000fff0e9219 */ /* 0x000fe2000001160e */
[----:B--2---:R-:W-:Y:S01]  /*43b0*/  @!P1 IMAD.HI.U32 R11, R8, R11, RZ ;  /* 0x0000000b080b9227 */ /* 0x004fe200078e00ff */
[----:B------:R-:W-:Y:S04]  /*43c0*/  @!P1 ISETP.NE.AND P0, PT, R10, 0x1, PT ;  /* 0x000000010a00980c */ /* 0x000fe80003f05270 */
[----:B-1----:R-:W-:Y:S02]  /*43d0*/  @!P1 SHF.R.U32.HI R9, RZ, R0, R11 ;  /* 0x00000000ff099219 */ /* 0x002fe4000001160b */
[----:B----4-:R-:W-:Y:S02]  /*43e0*/  @!P1 ISETP.NE.AND P2, PT, R3, 0x1, PT ;  /* 0x000000010300980c */ /* 0x010fe40003f45270 */
[----:B------:R-:W-:Y:S02]  /*43f0*/  @!P1 SEL R9, R8, R9, !P0 ;  /* 0x0000000908099207 */ /* 0x000fe40004000000 */
[----:B------:R-:W-:Y:S02]  /*4400*/  ELECT P0, URZ, PT ;  /* 0x0000000000ff782f */ /* 0x000fe40003800000 */
[----:B------:R-:W-:Y:S05]  /*4410*/  @!P1 SEL R14, R13, R14, !P2 ;  /* 0x0000000e0d0e9207 */ /* 0x000fea0005000000 */
[----:B------:R-:W-:Y:S02]  /*4420*/  @!P1 IMAD.IADD R0, R9, 0x1, -R14 ;  /* 0x0000000109009824 */ /* 0x000fe400078e0a0e */
[----:B------:R-:W-:Y:S02]  /*4430*/  @!P1 IMAD.IADD R9, R14, 0x1, -R9 ;  /* 0x000000010e099824 */ /* 0x000fe400078e0a09 */
[----:B------:R-:W-:Y:S02]  /*4440*/  @!P1 IMAD R13, R0, R3, R13 ;  /* 0x00000003000d9224 */ /* 0x000fe400078e020d */
[----:B------:R-:W-:Y:S01]  /*4450*/  @!P1 IMAD R8, R9, R10, R8 ;  /* 0x0000000a09089224 */ /* 0x000fe200078e0208 */
[----:B---3--:R-:W-:Y:S06]  /*4460*/  @!P4 BRA `(.L_x_78) ;  /* 0x000000300058c947 */ /* 0x008fec0003800000 */
.L_x_137:
[----:B------:R-:W-:Y:S01]  /*4470*/  PLOP3.LUT P5, PT, P5, P0, PT, 0xf2, 0x2f ;  /* 0x00000000002f781c */ /* 0x000fe20002fa1e72 */
[----:B------:R-:W-:Y:S01]  /*4480*/  UMOV UR14, 0x0 ;  /* 0x00000000000e7882 */ /* 0x000fe20000000000 */
[----:B------:R-:W-:Y:S01]  /*4490*/  LOP3.LUT R30, R30, 0x1, RZ, 0x3c, !PT ;  /* 0x000000011e1e7812 */ /* 0x000fe200078e3cff */
[----:B------:R-:W-:Y:S01]  /*44a0*/  UMOV UR15, 0x10000000 ;  /* 0x10000000000f7882 */ /* 0x000fe20000000000 */
[----:B------:R-:W-:Y:S01]  /*44b0*/  UMOV UR12, UR36 ;  /* 0x00000024000c7c82 */ /* 0x000fe20008000000 */
[----:B------:R-:W-:Y:S08]  /*44c0*/  @P3 R2UR UR36, R27 ;  /* 0x000000001b2432ca */ /* 0x000ff000000e0000 */
[----:B-1----:R-:W-:Y:S01]  /*44d0*/  @!P5 IADD3 R3, P0, PT, R32, 0x580, RZ ;  /* 0x000005802003d810 */ /* 0x002fe20007f1e0ff */
[----:B------:R-:W-:Y:S01]  /*44e0*/  @!P5 IMAD.SHL.U32 R165, R165, 0x40, RZ ;  /* 0x00000040a5a5d824 */ /* 0x000fe200078e00ff */
[----:B------:R-:W-:Y:S01]  /*44f0*/  VOTEU.ALL UP1, P5 ;  /* 0x0000000000ff7886 */ /* 0x000fe20002820000 */
[----:B------:R-:W-:Y:S01]  /*4500*/  @!P5 IMAD.SHL.U32 R167, R167, 0x80, RZ ;  /* 0x00000080a7a7d824 */ /* 0x000fe200078e00ff */
[----:B------:R-:W-:Y:S01]  /*4510*/  @!P5 R2UR UR8, R3 ;  /* 0x000000000308d2ca */ /* 0x000fe200000e0000 */
[----:B------:R-:W-:Y:S01]  /*4520*/  @!P5 IMAD.X R0, RZ, RZ, R33, P0 ;  /* 0x000000ffff00d224 */ /* 0x000fe200000e0621 */
[----:B------:R-:W-:Y:S01]  /*4530*/  @!P5 R2UR UR10, R165 ;  /* 0x00000000a50ad2ca */ /* 0x000fe200000e0000 */
[----:B------:R-:W-:Y:S01]  /*4540*/  @!UP1 UIADD3 UR9, UPT, UPT, UR6, 0x80, URZ ;  /* 0x0000008006099890 */ /* 0x000fe2000fffe0ff */
[----:B------:R-:W-:Y:S01]  /*4550*/  @!P5 R2UR UR11, R167 ;  /* 0x00000000a70bd2ca */ /* 0x000fe200000e0000 */
[----:B------:R-:W-:Y:S01]  /*4560*/  IMAD.IADD R165, R8, 0x1, R164 ;  /* 0x0000000108a57824 */ /* 0x000fe200078e02a4 */
[----:B------:R-:W-:Y:S01]  /*4570*/  @!P5 R2UR UR7, R0 ;  /* 0x000000000007d2ca */ /* 0x000fe200000e0000 */
[----:B------:R-:W-:Y:S01]  /*4580*/  IMAD.IADD R167, R13, 0x1, R166 ;  /* 0x000000010da77824 */ /* 0x000fe200078e02a6 */
[C---:B------:R-:W-:Y:S04]  /*4590*/  ISETP.NE.AND P0, PT, R29.reuse, 0x2, PT ;  /* 0x000000021d00780c */ /* 0x040fe80003f05270 */
[----:B------:R-:W-:Y:S01]  /*45a0*/  SEL R3, RZ, 0x1, P0 ;  /* 0x00000001ff037807 */ /* 0x000fe20000000000 */
[----:B------:R-:W-:Y:S01]  /*45b0*/  IMAD.U32 R10, RZ, RZ, UR8 ;  /* 0x00000008ff0a7e24 */ /* 0x000fe2000f8e00ff */
[----:B------:R-:W-:Y:S01]  /*45c0*/  @!UP1 UIADD3 UR8, UPT, UPT, UR6, 0x200, URZ ;  /* 0x0000020006089890 */ /* 0x000fe2000fffe0ff */
[----:B------:R-:W-:Y:S01]  /*45d0*/  SEL R29, R29, RZ, P0 ;  /* 0x000000ff1d1d7207 */ /* 0x000fe20000000000 */
[----:B------:R-:W-:Y:S01]  /*45e0*/  VOTEU.ALL UP1, P5 ;  /* 0x0000000000ff7886 */ /* 0x000fe20002820000 */
[----:B------:R-:W-:Y:S02]  /*45f0*/  LOP3.LUT R28, R28, R3, RZ, 0x3c, !PT ;  /* 0x000000031c1c7212 */ /* 0x000fe400078e3cff */
[----:B------:R-:W-:Y:S01]  /*4600*/  IMAD.U32 R11, RZ, RZ, UR7 ;  /* 0x00000007ff0b7e24 */ /* 0x000fe2000f8e00ff */
[----:B------:R-:W-:Y:S04]  /*4610*/  @!P5 R2UR UR16, R10 ;  /* 0x000000000a10d2ca */ /* 0x000fe800000e0000 */
[----:B------:R-:W-:Y:S11]  /*4620*/  @!P5 R2UR UR17, R11 ;  /* 0x000000000b11d2ca */ /* 0x000ff600000e0000 */
[----:B------:R-:W-:Y:S02]  /*4630*/  @!UPT UIADD3 URZ, UPT, UPT, URZ, URZ, URZ ;  /* 0x000000fffffff290 */ /* 0x000fe4000fffe0ff */
[----:B------:R3:W-:Y:S01]  /*4640*/  @!UP1 UTMALDG.3D [UR8], [UR16], desc[UR14] ;  /* 0x00000e08100095b4 */ /* 0x0007e20008011000 */
[----:B------:R3:W-:Y:S01]  /*4650*/  @!P5 SYNCS.ARRIVE.TRANS64.RED.A0TR RZ, [UR6+0x80], R25 ;  /* 0x00008019ffffd9a7 */ /* 0x0007e20008300406 */
[----:B------:R-:W-:Y:S01]  /*4660*/  UPLOP3.LUT UP1, UPT, UPT, UPT, UPT, 0x80, 0x8 ;  /* 0x000000000008789c */ /* 0x000fe20003f2f070 */
[----:B------:R-:W-:Y:S01]  /*4670*/  SYNCS.ARRIVE.TRANS64.RED.A1T0 RZ, [UR37], RZ ;  /* 0x000000ffffff79a7 */ /* 0x000fe20008100425 */
[----:B------:R-:W-:Y:S09]  /*4680*/  @P3 BRA `(.L_x_79) ;  /* 0xfffffff400b43947 */ /* 0x000ff2000383ffff */
[----:B------:R-:W-:Y:S07]  /*4690*/  MOV R0, UR6 ;  /* 0x0000000600007c02 */ /* 0x000fee0008000f00 */
.L_x_80:
[----:B-1----:R-:W-:-:S04]  /*46a0*/  SHF.L.U32 R3, R30, 0x1f, RZ ;  /* 0x0000001f1e037819 */ /* 0x002fc800000006ff */
[----:B------:R1:W2:Y:S03]  /*46b0*/  SYNCS.PHASECHK.TRANS64.TRYWAIT P0, [R0+URZ+0x88], R3 ;  /* 0x00008803000075a7 */ /* 0x0002a600080011ff */
[----:B--2---:R-:W-:Y:S05]  /*46c0*/  @!P0 NANOSLEEP.SYNCS 0x989680 ;  /* 0x009896800000895d */ /* 0x004fea0003900000 */
[----:B------:R-:W2:Y:S02]  /*46d0*/  @!P0 SYNCS.PHASECHK.TRANS64 P0, [R0+URZ+0x88], R3 ;  /* 0x00008803000085a7 */ /* 0x000ea400080010ff */
[----:B--23--:R-:W-:Y:S05]  /*46e0*/  @P0 EXIT ;  /* 0x000000000000094d */ /* 0x00cfea0003800000 */
[----:B------:R-:W-:Y:S05]  /*46f0*/  BRA `(.L_x_80) ;  /* 0xfffffffc00e87947 */ /* 0x000fea000383ffff */
.L_x_71:
[----:B------:R-:W-:-:S06]  /*4700*/  UISETP.GE.AND UP1, UPT, UR8, 0x4, UPT ;  /* 0x000000040800788c */ /* 0x000fcc000bf26270 */
[----:B------:R-:W-:-:S13]  /*4710*/  PLOP3.LUT P0, PT, PT, PT, UP1, 0x80, 0x8 ;  /* 0x000000000008781c */ /* 0x000fda0003f0f018 */
[----:B------:R-:W-:Y:S05]  /*4720*/  @!P0 EXIT ;  /* 0x000000000000894d */ /* 0x000fea0003800000 */
[----:B------:R-:W-:Y:S01]  /*4730*/  BAR.SYNC.DEFER_BLOCKING 0x6, 0xa0 ;  /* 0x0182800000007b1d */ /* 0x000fe20000010000 */
[C---:B------:R-:W-:Y:S01]  /*4740*/  IMAD.SHL.U32 R180, R176.reuse, 0x40, RZ ;  /* 0x00000040b0b47824 */ /* 0x040fe200078e00ff */
[C---:B------:R-:W-:Y:S01]  /*4750*/  R2P PR, R176.reuse, 0x6 ;  /* 0x00000006b0007804 */ /* 0x040fe20000000000 */
[C---:B------:R-:W-:Y:S01]  /*4760*/  IMAD.SHL.U32 R2, R176.reuse, 0x8, RZ ;  /* 0x00000008b0027824 */ /* 0x040fe200078e00ff */
[----:B------:R-:W-:Y:S01]  /*4770*/  SHF.L.U32 R79, R176, 0x10, RZ ;  /* 0x00000010b04f7819 */ /* 0x000fe200000006ff */
[----:B------:R-:W-:Y:S01]  /*4780*/  IMAD.MOV.U32 R179, RZ, RZ, 0x10 ;  /* 0x00000010ffb37424 */ /* 0x000fe200078e00ff */
[----:B------:R-:W-:Y:S01]  /*4790*/  UMOV UR43, 0x400 ;  /* 0x00000400002b7882 */ /* 0x000fe20000000000 */
[----:B------:R-:W-:Y:S01]  /*47a0*/  LOP3.LUT R3, R180, 0x180, RZ, 0xc0, !PT ;  /* 0x00000180b4037812 */ /* 0x000fe200078ec0ff */
[----:B------:R-:W-:Y:S01]  /*47b0*/  ULEA UR43, UR37, UR43, 0x18 ;  /* 0x0000002b252b7291 */ /* 0x000fe2000f8ec0ff */
[----:B------:R-:W1:Y:S01]  /*47c0*/  LDC R171, c[0x0][0x370] ;  /* 0x0000dc00ffab7b82 */ /* 0x000e620000000800 */
[----:B------:R-:W-:Y:S01]  /*47d0*/  SEL R179, R179, 0xfffffff0, !P1 ;  /* 0xfffffff0b3b37807 */ /* 0x000fe20004800000 */
[----:B------:R-:W-:Y:S01]  /*47e0*/  HFMA2 R183, -RZ, RZ, 0, 0 ;  /* 0x00000000ffb77431 */ /* 0x000fe200000001ff */
[----:B------:R-:W-:Y:S01]  /*47f0*/  LOP3.LUT R3, R3, 0x30, R2, 0xf8, !PT ;  /* 0x0000003003037812 */ /* 0x000fe200078ef802 */
[----:B------:R-:W-:Y:S01]  /*4800*/  UIADD3 UR4, UPT, UPT, UR43, 0x2200, URZ ;  /* 0x000022002b047890 */ /* 0x000fe2000fffe0ff */
[----:B------:R-:W-:Y:S01]  /*4810*/  LOP3.LUT R79, R79, 0x600000, RZ, 0xc0, !PT ;  /* 0x006000004f4f7812 */ /* 0x000fe200078ec0ff */
[----:B------:R-:W-:Y:S01]  /*4820*/  IMAD.MOV.U32 R76, RZ, RZ, RZ ;  /* 0x000000ffff4c7224 */ /* 0x000fe200078e00ff */
[----:B------:R-:W-:Y:S01]  /*4830*/  LOP3.LUT R180, R3, 0x1e40, R180, 0xf8, !PT ;  /* 0x00001e4003b47812 */ /* 0x000fe200078ef8b4 */
[----:B------:R-:W2:Y:S01]  /*4840*/  LDC R74, c[0x0][0xb0c] ;  /* 0x0002c300ff4a7b82 */ /* 0x000ea20000000800 */
[----:B------:R-:W-:Y:S01]  /*4850*/  IMAD.MOV.U32 R3, RZ, RZ, 0x20 ;  /* 0x00000020ff037424 */ /* 0x000fe200078e00ff */
[----:B------:R-:W-:Y:S01]  /*4860*/  CS2R R184, SRZ ;  /* 0x0000000000b87805 */ /* 0x000fe2000001ff00 */
[----:B------:R-:W-:Y:S01]  /*4870*/  IMAD.MOV.U32 R188, RZ, RZ, RZ ;  /* 0x000000ffffbc7224 */ /* 0x000fe200078e00ff */
[----:B------:R-:W4:Y:S01]  /*4880*/  LDCU.64 UR46, c[0x0][0x348] ;  /* 0x00006900ff2e77ac */ /* 0x000f220008000a00 */
[----:B------:R-:W-:Y:S01]  /*4890*/  VIADD R2, R180, UR43 ;  /* 0x0000002bb4027c36 */ /* 0x000fe20008000000 */
[----:B------:R-:W-:Y:S01]  /*48a0*/  SEL R3, R3, 0xffffffe0, !P2 ;  /* 0xffffffe003037807 */ /* 0x000fe20005000000 */
[----:B------:R-:W3:Y:S01]  /*48b0*/  LDS R0, [UR43+0x150] ;  /* 0x0001502bff007984 */ /* 0x000ee20008000800 */
[----:B------:R-:W1:Y:S01]  /*48c0*/  LDC R169, c[0x0][0xb20] ;  /* 0x0002c800ffa97b82 */ /* 0x000e620000000800 */
[----:B------:R-:W-:Y:S01]  /*48d0*/  IMAD.U32 R186, RZ, RZ, UR4 ;  /* 0x00000004ffba7e24 */ /* 0x000fe2000f8e00ff */
[----:B------:R-:W-:Y:S01]  /*48e0*/  SHF.R.U32.HI R4, RZ, 0x4, R3 ;  /* 0x00000004ff047819 */ /* 0x000fe20000011603 */
[--C-:B------:R-:W-:Y:S01]  /*48f0*/  IMAD.IADD R178, R3, 0x1, R2.reuse ;  /* 0x0000000103b27824 */ /* 0x100fe200078e0202 */
[----:B------:R-:W1:Y:S02]  /*4900*/  LDCU.64 UR38, c[0x0][0x888] ;  /* 0x00011100ff2677ac */ /* 0x000e640008000a00 */
[C---:B------:R-:W-:Y:S01]  /*4910*/  LEA.HI R177, R179.reuse, R4, RZ, 0x1c ;  /* 0x00000004b3b17211 */ /* 0x040fe200078fe0ff */
[----:B------:R-:W-:Y:S01]  /*4920*/  IMAD.IADD R179, R179, 0x1, R2 ;  /* 0x00000001b3b37824 */ /* 0x000fe200078e0202 */
[----:B------:R-:W1:Y:S01]  /*4930*/  LDC R73, c[0x0][0xb30] ;  /* 0x0002cc00ff497b82 */ /* 0x000e620000000800 */
[----:B------:R-:W-:Y:S01]  /*4940*/  UIADD3 UR42, UPT, UPT, UR43, 0x200, URZ ;  /* 0x000002002b2a7890 */ /* 0x000fe2000fffe0ff */
[----:B------:R-:W-:-:S06]  /*4950*/  LEA R177, R177, R2, 0x4 ;  /* 0x00000002b1b17211 */ /* 0x000fcc00078e20ff */
[----:B------:R-:W1:Y:S08]  /*4960*/  LDC.64 R158, c[0x0][0xb10] ;  /* 0x0002c400ff9e7b82 */ /* 0x000e700000000a00 */
[----:B------:R-:W1:Y:S08]  /*4970*/  LDC.64 R70, c[0x0][0xb18] ;  /* 0x0002c600ff467b82 */ /* 0x000e700000000a00 */
[----:B------:R-:W1:Y:S01]  /*4980*/  LDC.64 R154, c[0x0][0x888] ;  /* 0x00022200ff9a7b82 */ /* 0x000e620000000a00 */
[----:B---3--:R-:W-:-:S07]  /*4990*/  IMAD.IADD R79, R0, 0x1, R79 ;  /* 0x00000001004f7824 */ /* 0x008fce00078e024f */
[----:B------:R-:W3:Y:S08]  /*49a0*/  LDC.64 R68, c[0x0][0xb28] ;  /* 0x0002ca00ff447b82 */ /* 0x000ef00000000a00 */
[----:B------:R-:W1:Y:S08]  /*49b0*/  LDC.64 R156, c[0x0][0x890] ;  /* 0x00022400ff9c7b82 */ /* 0x000e700000000a00 */
[----:B------:R-:W1:Y:S08]  /*49c0*/  LDC.64 R152, c[0x0][0x8b0] ;  /* 0x00022c00ff987b82 */ /* 0x000e700000000a00 */
[----:B------:R-:W1:Y:S08]  /*49d0*/  LDC.64 R146, c[0x0][0x8a8] ;  /* 0x00022a00ff927b82 */ /* 0x000e700000000a00 */
[----:B--2-4-:R-:W1:Y:S02]  /*49e0*/  LDC R170, c[0x0][0x374] ;  /* 0x0000dd00ffaa7b82 */ /* 0x014e640000000800 */
.L_x_98:
[----:B------:R-:W-:Y:S02]  /*49f0*/  LEA R0, R188, UR43, 0x3 ;  /* 0x0000002bbc007c11 */ /* 0x000fe4000f8e18ff */
[----:B------:R-:W-:Y:S02]  /*4a00*/  SHF.L.U32 R3, R184, 0x1f, RZ ;  /* 0x0000001fb8037819 */ /* 0x000fe400000006ff */
[----:B------:R-:W-:Y:S02]  /*4a10*/  LEA R16, R188, UR43, 0x4 ;  /* 0x0000002bbc107c11 */ /* 0x000fe4000f8e20ff */
[----:B--2---:R-:W2:Y:S02]  /*4a20*/  SYNCS.PHASECHK.TRANS64.TRYWAIT P0, [R0+URZ+0xa0], R3 ;  /* 0x0000a003000075a7 */ /* 0x004ea400080011ff */
[----:B-12---:R-:W-:Y:S05]  /*4a30*/  @!P0 BRA `(.L_x_81) ;  /* 0x0000002800fc8947 */ /* 0x006fea0003800000 */
.L_x_138:
[----:B------:R-:W4:Y:S01]  /*4a40*/  LDC.64 R12, c[0x0][0xb10] ;  /* 0x0002c400ff0c7b82 */ /* 0x000f220000000a00 */
[----:B------:R-:W3:Y:S01]  /*4a50*/  LDS.128 R16, [R16+0x130] ;  /* 0x0001300010107984 */ /* 0x000ee20000000c00 */
[----:B-1----:R-:W-:Y:S01]  /*4a60*/  ISETP.NE.AND P1, PT, R73, 0x1, PT ;  /* 0x000000014900780c */ /* 0x002fe20003f25270 */
[----:B--2---:R-:W-:Y:S01]  /*4a70*/  VIADD R0, R0, 0xb0 ;  /* 0x000000b000007836 */ /* 0x004fe20000000000 */
[----:B------:R-:W-:Y:S04]  /*4a80*/  ISETP.GE.AND P0, PT, R72, 0x1, PT ;  /* 0x000000014800780c */ /* 0x000fe80003f06270 */
[----:B------:R-:W1:Y:S01]  /*4a90*/  LDC.64 R10, c[0x0][0xb18] ;  /* 0x0002c600ff0a7b82 */ /* 0x000e620000000a00 */
[----:B------:R-:W-:Y:S01]  /*4aa0*/  PRMT R0, RZ, 0x654, R0 ;  /* 0x00000654ff007816 */ /* 0x000fe20000000000 */
[----:B------:R-:W-:Y:S01]  /*4ab0*/  @!PT LDS RZ, [RZ] ;  /* 0x00000000fffff984 */ /* 0x000fe20000000800 */
[----:B------:R-:W-:Y:S01]  /*4ac0*/  @!PT LDS RZ, [RZ] ;  /* 0x00000000fffff984 */ /* 0x000fe20000000800 */
[----:B------:R-:W-:Y:S01]  /*4ad0*/  @!PT LDS RZ, [RZ] ;  /* 0x00000000fffff984 */ /* 0x000fe20000000800 */
[----:B------:R-:W-:Y:S01]  /*4ae0*/  @!PT LDS RZ, [RZ] ;  /* 0x00000000fffff984 */ /* 0x000fe20000000800 */
[----:B------:R2:W-:Y:S06]  /*4af0*/  MEMBAR.ALL.CTA ;  /* 0x0000000000007992 */ /* 0x0005ec0000008000 */
[----:B--2---:R-:W2:Y:S01]  /*4b00*/  FENCE.VIEW.ASYNC.S ;  /* 0x00000000000073c6 */ /* 0x004ea20000000000 */
[----:B------:R-:W1:Y:S08]  /*4b10*/  @!P1 LDC R14, c[0x0][0xb20] ;  /* 0x0002c800ff0e9b82 */ /* 0x000e700000000800 */
[----:B------:R-:W1:Y:S01]  /*4b20*/  @!P1 LDC R9, c[0x0][0xb0c] ;  /* 0x0002c300ff099b82 */ /* 0x000e620000000800 */
[----:B--2---:R2:W-:Y:S01]  /*4b30*/  SYNCS.ARRIVE.TRANS64.RED.A1T0 RZ, [R0+URZ], RZ ;  /* 0x000000ff00ff79a7 */ /* 0x0045e200081004ff */
[----:B---3--:R-:W-:Y:S04]  /*4b40*/  LOP3.LUT P4, RZ, R18, 0x1, RZ, 0xc0, !PT ;  /* 0x0000000112ff7812 */ /* 0x008fe8000788c0ff */
[----:B------:R-:W-:Y:S09]  /*4b50*/  P2R R187, PR, RZ, 0x10 ;  /* 0x00000010ffbb7803 */ /* 0x000ff20000000000 */
[----:B------:R-:W-:Y:S02]  /*4b60*/  @P4 MOV R77, R16 ;  /* 0x00000010004d4202 */ /* 0x000fe40000000f00 */
[----:B------:R-:W-:Y:S01]  /*4b70*/  @P4 LOP3.LUT R75, R17, 0xffff, RZ, 0xc0, !PT ;  /* 0x0000ffff114b4812 */ /* 0x000fe200078ec0ff */
[----:B--2-4-:R-:W-:Y:S06]  /*4b80*/  @!P0 BRA `(.L_x_82) ;  /* 0x0000000000a48947 */ /* 0x014fec0003800000 */
[----:B------:R-:W-:Y:S01]  /*4b90*/  IMAD.HI.U32 R22, R170, R71, RZ ;  /* 0x00000047aa167227 */ /* 0x000fe200078e00ff */
[----:B------:R-:W-:Y:S02]  /*4ba0*/  ISETP.NE.AND P0, PT, R70, 0x1, PT ;  /* 0x000000014600780c */ /* 0x000fe40003f05270 */
[----:B------:R-:W-:Y:S01]  /*4bb0*/  ISETP.NE.AND P2, PT, R72, 0x1, PT ;  /* 0x000000014800780c */ /* 0x000fe20003f45270 */
[-C--:B------:R-:W-:Y:S01]  /*4bc0*/  IMAD.HI.U32 R20, R171, R158.reuse, RZ ;  /* 0x0000009eab147227 */ /* 0x080fe200078e00ff */
[----:B------:R-:W-:Y:S02]  /*4bd0*/  SHF.R.U32.HI R21, RZ, R169, R22 ;  /* 0x000000a9ff157219 */ /* 0x000fe40000011616 */
[----:B------:R-:W-:Y:S01]  /*4be0*/  ISETP.NE.AND P3, PT, R74, 0x1, PT ;  /* 0x000000014a00780c */ /* 0x000fe20003f65270 */
[----:B------:R-:W-:Y:S01]  /*4bf0*/  IMAD.HI.U32 R26, R75, R71, RZ ;  /* 0x000000474b1a7227 */ /* 0x000fe200078e00ff */
[----:B------:R-:W-:Y:S02]  /*4c00*/  SHF.R.U32.HI R20, RZ, R159, R20 ;  /* 0x0000009fff147219 */ /* 0x000fe40000011614 */
[----:B------:R-:W-:Y:S01]  /*4c10*/  SEL R3, R170, R21, !P0 ;  /* 0x00000015aa037207 */ /* 0x000fe20004000000 */
[----:B------:R-:W-:Y:S01]  /*4c20*/  IMAD.HI.U32 R24, R77, R158, RZ ;  /* 0x0000009e4d187227 */ /* 0x000fe200078e00ff */
[----:B------:R-:W-:Y:S03]  /*4c30*/  SEL R7, R171, R20, !P3 ;  /* 0x00000014ab077207 */ /* 0x000fe60005800000 */
[-C--:B------:R-:W-:Y:S01]  /*4c40*/  IMAD.HI.U32 R20, R3, R68.reuse, RZ ;  /* 0x0000004403147227 */ /* 0x080fe200078e00ff */
[----:B------:R-:W-:Y:S03]  /*4c50*/  SHF.R.U32.HI R24, RZ, R159, R24 ;  /* 0x0000009fff187219 */ /* 0x000fe60000011618 */
[----:B------:R-:W-:Y:S01]  /*4c60*/  IMAD.HI.U32 R22, R7, R68, RZ ;  /* 0x0000004407167227 */ /* 0x000fe200078e00ff */
[----:B------:R-:W-:Y:S02]  /*4c70*/  @P2 SHF.R.U32.HI R3, RZ, R69, R20 ;  /* 0x00000045ff032219 */ /* 0x000fe40000011614 */
[----:B------:R-:W-:Y:S02]  /*4c80*/  SHF.R.U32.HI R20, RZ, R169, R26 ;  /* 0x000000a9ff147219 */ /* 0x000fe4000001161a */
[----:B------:R-:W-:Y:S01]  /*4c90*/  @P2 SHF.R.U32.HI R7, RZ, R69, R22 ;  /* 0x00000045ff072219 */ /* 0x000fe20000011616 */
[C---:B------:R-:W-:Y:S01]  /*4ca0*/  IMAD R2, R72.reuse, R3, RZ ;  /* 0x0000000348027224 */ /* 0x040fe200078e02ff */
[----:B------:R-:W-:Y:S02]  /*4cb0*/  SEL R5, R75, R20, !P0 ;  /* 0x000000144b057207 */ /* 0x000fe40004000000 */
[----:B------:R-:W-:Y:S01]  /*4cc0*/  SEL R3, R77, R24, !P3 ;  /* 0x000000184d037207 */ /* 0x000fe20005800000 */
[----:B------:R-:W-:Y:S01]  /*4cd0*/  IMAD R4, R72, R7, RZ ;  /* 0x0000000748047224 */ /* 0x000fe200078e02ff */
[C---:B------:R-:W-:Y:S01]  /*4ce0*/  ISETP.GE.AND P0, PT, R5.reuse, R2, PT ;  /* 0x000000020500720c */ /* 0x040fe20003f06270 */
[----:B------:R-:W-:Y:S03]  /*4cf0*/  IMAD.HI.U32 R6, R5, R68, RZ ;  /* 0x0000004405067227 */ /* 0x000fe600078e00ff */
[----:B------:R-:W-:Y:S01]  /*4d00*/  ISETP.GE.OR P0, PT, R3, R4, P0 ;  /* 0x000000040300720c */ /* 0x000fe20000706670 */
[----:B------:R-:W-:Y:S01]  /*4d10*/  IMAD.MOV R4, RZ, RZ, -R3 ;  /* 0x000000ffff047224 */ /* 0x000fe200078e0a03 */
[-C--:B------:R-:W-:Y:S03]  /*4d20*/  SHF.R.U32.HI R6, RZ, R69.reuse, R6 ;  /* 0x00000045ff067219 */ /* 0x080fe60000011606 */
[----:B------:R-:W-:Y:S01]  /*4d30*/  IMAD R77, R74, R4, R77 ;  /* 0x000000044a4d7224 */ /* 0x000fe200078e024d */
[----:B------:R-:W-:Y:S05]  /*4d40*/  SEL R15, R5, R6, !P2 ;  /* 0x00000006050f7207 */ /* 0x000fea0005000000 */
[----:B------:R-:W-:Y:S02]  /*4d50*/  IMAD.MOV R6, RZ, RZ, -R15 ;  /* 0x000000ffff067224 */ /* 0x000fe400078e0a0f */
[C---:B------:R-:W-:Y:S04]  /*4d60*/  @!P0 IMAD.HI.U32 R2, R3.reuse, R68, RZ ;  /* 0x0000004403028227 */ /* 0x040fe800078e00ff */
[----:B------:R-:W-:Y:S01]  /*4d70*/  IMAD R6, R72, R6, R5 ;  /* 0x0000000648067224 */ /* 0x000fe200078e0205 */
[----:B------:R-:W-:Y:S04]  /*4d80*/  @!P0 SHF.R.U32.HI R2, RZ, R69, R2 ;  /* 0x00000045ff028219 */ /* 0x000fe80000011602 */
[----:B------:R-:W-:Y:S02]  /*4d90*/  @!P0 SEL R0, R3, R2, !P2 ;  /* 0x0000000203008207 */ /* 0x000fe40005000000 */
[----:B------:R-:W-:Y:S02]  /*4da0*/  IADD3 R2, PT, PT, -R5, RZ, RZ ;  /* 0x000000ff05027210 */ /* 0x000fe40007ffe1ff */
[----:B------:R-:W-:Y:S01]  /*4db0*/  @!P0 IADD3 R8, PT, PT, R15, -R0, RZ ;  /* 0x800000000f088210 */ /* 0x000fe20007ffe0ff */
[----:B------:R-:W-:Y:S02]  /*4dc0*/  @!P0 IMAD R0, R7, R6, R0 ;  /* 0x0000000607008224 */ /* 0x000fe400078e0200 */
[----:B------:R-:W-:Y:S02]  /*4dd0*/  IMAD R75, R70, R2, R75 ;  /* 0x00000002464b7224 */ /* 0x000fe400078e024b */
[----:B------:R-:W-:Y:S02]  /*4de0*/  @!P0 IMAD R5, R8, R72, R3 ;  /* 0x0000004808058224 */ /* 0x000fe400078e0203 */
[----:B------:R-:W-:Y:S04]  /*4df0*/  @!P0 IMAD.MOV.U32 R3, RZ, RZ, R0 ;  /* 0x000000ffff038224 */ /* 0x000fe800078e0000 */
[----:B------:R-:W-:Y:S02]  /*4e00*/  IMAD R77, R3, R74, R77 ;  /* 0x0000004a034d7224 */ /* 0x000fe400078e024d */
[----:B------:R-:W-:Y:S07]  /*4e10*/  IMAD R75, R5, R70, R75 ;  /* 0x00000046054b7224 */ /* 0x000fee00078e024b */
.L_x_82:
[----:B------:R-:W-:Y:S01]  /*4e20*/  @!P1 IMAD.HI.U32 R0, R77, R12, RZ ;  /* 0x0000000c4d009227 */ /* 0x000fe200078e00ff */
[----:B-1----:R-:W-:Y:S01]  /*4e30*/  @!P1 ISETP.NE.AND P0, PT, R10, 0x1, PT ;  /* 0x000000010a00980c */ /* 0x002fe20003f05270 */
[----:B------:R-:W-:Y:S01]  /*4e40*/  ULOP3.LUT UP0, URZ, UR42, 0x1b0, URZ, 0xc0, !UPT ;  /* 0x000001b02aff7892 */ /* 0x000fe2000f80c0ff */
[----:B------:R-:W-:Y:S01]  /*4e50*/  @!P1 ISETP.NE.AND P2, PT, R9, 0x1, PT ;  /* 0x000000010900980c */ /* 0x000fe20003f45270 */
[----:B------:R-:W-:Y:S01]  /*4e60*/  @!P1 IMAD.HI.U32 R3, R75, R11, RZ ;  /* 0x0000000b4b039227 */ /* 0x000fe200078e00ff */
[----:B------:R-:W-:Y:S02]  /*4e70*/  @!P1 SHF.R.U32.HI R0, RZ, R13, R0 ;  /* 0x0000000dff009219 */ /* 0x000fe40000011600 */
[----:B------:R-:W-:Y:S01]  /*4e80*/  @P4 SHF.R.U32.HI R182, RZ, 0x10, R17 ;  /* 0x00000010ffb64819 */ /* 0x000fe20000011611 */
[----:B------:R-:W-:Y:S01]  /*4e90*/  VIADD R188, R188, 0x1 ;  /* 0x00000001bcbc7836 */ /* 0x000fe20000000000 */
[----:B------:R-:W-:Y:S02]  /*4ea0*/  @!P1 SHF.R.U32.HI R2, RZ, R14, R3 ;  /* 0x0000000eff029219 */ /* 0x000fe40000011603 */
[----:B------:R-:W-:Y:S02]  /*4eb0*/  @!P1 SEL R3, R77, R0, !P2 ;  /* 0x000000004d039207 */ /* 0x000fe40005000000 */
[----:B------:R-:W-:Y:S05]  /*4ec0*/  @!P1 SEL R2, R75, R2, !P0 ;  /* 0x000000024b029207 */ /* 0x000fea0004000000 */
[----:B------:R-:W-:Y:S02]  /*4ed0*/  @!P1 IMAD.IADD R0, R2, 0x1, -R3 ;  /* 0x0000000102009824 */ /* 0x000fe400078e0a03 */
[----:B------:R-:W-:Y:S02]  /*4ee0*/  @!P1 IMAD.IADD R2, R3, 0x1, -R2 ;  /* 0x0000000103029824 */ /* 0x000fe400078e0a02 */
[----:B------:R-:W-:Y:S02]  /*4ef0*/  @!P1 IMAD R77, R0, R9, R77 ;  /* 0x00000009004d9224 */ /* 0x000fe400078e024d */
[----:B------:R-:W-:Y:S01]  /*4f00*/  @!P1 IMAD R75, R2, R10, R75 ;  /* 0x0000000a024b9224 */ /* 0x000fe200078e024b */
[----:B------:R-:W-:Y:S06]  /*4f10*/  BRA.U !UP0, `(.L_x_83) ;  /* 0x0000000108407547 */ /* 0x000fec000b800000 */
[----:B------:R-:W1:Y:S01]  /*4f20*/  LDCU.64 UR8, c[0x4][0x80] ;  /* 0x01001000ff0877ac */ /* 0x000e620008000a00 */
[----:B------:R-:W-:Y:S01]  /*4f30*/  MOV R3, 0x0 ;  /* 0x0000000000037802 */ /* 0x000fe20000000f00 */
[----:B------:R-:W-:Y:S02]  /*4f40*/  HFMA2 R12, -RZ, RZ, 0, 5.9604644775390625e-08 ;  /* 0x00000001ff0c7431 */ /* 0x000fe400000001ff */
[----:B------:R-:W-:Y:S02]  /*4f50*/  IMAD.MOV.U32 R8, RZ, RZ, 0x70 ;  /* 0x00000070ff087424 */ /* 0x000fe400078e00ff */
[----:B------:R-:W-:Y:S01]  /*4f60*/  IMAD.MOV.U32 R13, RZ, RZ, RZ ;  /* 0x000000ffff0d7224 */ /* 0x000fe200078e00ff */
[----:B------:R-:W2:Y:S01]  /*4f70*/  LDCU.64 UR6, c[0x4][0x88] ;  /* 0x01001100ff0677ac */ /* 0x000ea20008000a00 */
[----:B------:R-:W3:Y:S01]  /*4f80*/  LDC.64 R2, c[0x4][R3] ;  /* 0x0100000003027b82 */ /* 0x000ee20000000a00 */
[----:B------:R-:W4:Y:S01]  /*4f90*/  LDCU.64 UR4, c[0x4][0x8] ;  /* 0x01000100ff0477ac */ /* 0x000f220008000a00 */
[----:B-1----:R-:W-:Y:S01]  /*4fa0*/  MOV R5, UR9 ;  /* 0x0000000900057c02 */ /* 0x002fe20008000f00 */
[----:B------:R-:W-:Y:S01]  /*4fb0*/  IMAD.U32 R4, RZ, RZ, UR8 ;  /* 0x00000008ff047e24 */ /* 0x000fe2000f8e00ff */
[----:B--2---:R-:W-:Y:S01]  /*4fc0*/  MOV R7, UR7 ;  /* 0x0000000700077c02 */ /* 0x004fe20008000f00 */
[----:B------:R-:W-:Y:S01]  /*4fd0*/  IMAD.U32 R6, RZ, RZ, UR6 ;  /* 0x00000006ff067e24 */ /* 0x000fe2000f8e00ff */
[----:B----4-:R-:W-:Y:S01]  /*4fe0*/  MOV R11, UR5 ;  /* 0x00000005000b7c02 */ /* 0x010fe20008000f00 */
[----:B------:R-:W-:Y:S02]  /*4ff0*/  IMAD.U32 R10, RZ, RZ, UR4 ;  /* 0x00000004ff0a7e24 */ /* 0x000fe4000f8e00ff */
[----:B------:R-:W-:Y:S07]  /*5000*/  LEPC R20, `(.L_x_83) ;  /* 0x000000001014794e */ /* 0x000fee0000000000 */
[----:B---3-5:R-:W-:Y:S05]  /*5010*/  CALL.ABS.NOINC R2 ;  /* 0x0000000002007343 */ /* 0x028fea0003c00000 */
.L_x_83:
[----:B------:R-:W-:Y:S01]  /*5020*/  LOP3.LUT P0, RZ, R186, 0x1b0, RZ, 0xc0, !PT ;  /* 0x000001b0baff7812 */ /* 0x000fe2000780c0ff */
[----:B------:R-:W-:Y:S11]  /*5030*/  BSSY.RECONVERGENT B6, `(.L_x_84) ;  /* 0x0000013000067945 */ /* 0x000ff60003800200 */
[----:B------:R-:W-:Y:S01]  /*5040*/  @!UPT UIADD3 URZ, UPT, UPT, URZ, URZ, URZ ;  /* 0x000000fffffff290 */ /* 0x000fe2000fffe0ff */
[----:B------:R-:W-:Y:S05]  /*5050*/  @!P0 BRA `(.L_x_85) ;  /* 0x0000000000408947 */ /* 0x000fea0003800000 */
        /* <DEDUP_REMOVED lines=16> */
.L_x_85:
[----:B------:R-:W-:Y:S05]  /*5160*/  BSYNC.RECONVERGENT B6 ;  /* 0x0000000000067941 */ /* 0x000fea0003800200 */
.L_x_84:
[----:B------:R-:W-:Y:S01]  /*5170*/  ISETP.NE.U32.AND P3, PT, R156, RZ, PT ;  /* 0x000000ff9c00720c */ /* 0x000fe20003f65070 */
[----:B------:R-:W-:Y:S01]  /*5180*/  UISETP.NE.AND UP1, UPT, UR44, URZ, UPT ;  /* 0x000000ff2c00728c */ /* 0x000fe2000bf25270 */
[----:B------:R-:W-:Y:S02]  /*5190*/  ISETP.NE.U32.AND P4, PT, R152, RZ, PT ;  /* 0x000000ff9800720c */ /* 0x000fe40003f85070 */
[----:B------:R-:W-:Y:S02]  /*51a0*/  ISETP.NE.AND.EX P3, PT, R157, RZ, PT, P3 ;  /* 0x000000ff9d00720c */ /* 0x000fe40003f65330 */
[----:B------:R-:W-:Y:S02]  /*51b0*/  PLOP3.LUT P1, PT, PT, PT, PT, 0x8, 0x80 ;  /* 0x000000000080781c */ /* 0x000fe40003f2e170 */
[----:B------:R-:W-:Y:S02]  /*51c0*/  PLOP3.LUT P0, PT, PT, PT, UP1, 0x80, 0x8 ;  /* 0x000000000008781c */ /* 0x000fe40003f0f018 */
[----:B------:R-:W-:Y:S02]  /*51d0*/  ISETP.NE.AND.EX P4, PT, R153, RZ, PT, P4 ;  /* 0x000000ff9900720c */ /* 0x000fe40003f85340 */
[----:B------:R-:W1:Y:S09]  /*51e0*/  @UP1 LDCU.64 UR4, c[0x0][0x888] ;  /* 0x00011100ff0417ac */ /* 0x000e720008000a00 */
[----:B------:R-:W-:Y:S01]  /*51f0*/  @P0 PLOP3.LUT P1, PT, P3, PT, PT, 0x80, 0x8 ;  /* 0x000000000008081c */ /* 0x000fe20001f2f070 */
[----:B-1----:R-:W-:Y:S04]  /*5200*/  @UP1 UISETP.NE.U32.AND UP0, UPT, UR4, URZ, UPT ;  /* 0x000000ff0400128c */ /* 0x002fe8000bf05070 */
[----:B------:R-:W-:Y:S04]  /*5210*/  @UP1 UISETP.NE.AND.EX UP0, UPT, UR5, URZ, UPT, UP0 ;  /* 0x000000ff0500128c */ /* 0x000fe8000bf05300 */
[----:B------:R-:W-:Y:S01]  /*5220*/  @UP1 USEL UR4, URZ, 0xffffffff, UP0 ;  /* 0xffffffffff041887 */ /* 0x000fe20008000000 */
[----:B------:R-:W-:Y:S11]  /*5230*/  @!P3 BRA `(.L_x_86) ;  /* 0x00000000002cb947 */ /* 0x000ff60003800000 */
[----:B------:R-:W-:Y:S01]  /*5240*/  ISETP.NE.U32.AND P2, PT, R154, RZ, PT ;  /* 0x000000ff9a00720c */ /* 0x000fe20003f45070 */
[----:B------:R-:W-:Y:S03]  /*5250*/  IMAD.MOV.U32 R168, RZ, RZ, 0x1 ;  /* 0x00000001ffa87424 */ /* 0x000fe600078e00ff */
[----:B------:R-:W-:Y:S11]  /*5260*/  ISETP.NE.AND.EX P2, PT, R155, RZ, PT, P2 ;  /* 0x000000ff9b00720c */ /* 0x000ff60003f45320 */
[----:B------:R-:W-:Y:S02]  /*5270*/  @!UPT UIADD3 URZ, UPT, UPT, URZ, URZ, URZ ;  /* 0x000000fffffff290 */ /* 0x000fe4000fffe0ff */
[----:B------:R-:W1:Y:S01]  /*5280*/  @P2 LDC.64 R2, c[0x0][0x888] ;  /* 0x00022200ff022b82 */ /* 0x000e620000000a00 */
[----:B------:R-:W-:Y:S04]  /*5290*/  @P2 IMAD R0, R156, UR36, RZ ;  /* 0x000000249c002c24 */ /* 0x000fe8000f8e02ff */
[----:B-1----:R-:W-:Y:S04]  /*52a0*/  @P2 IMAD.WIDE R2, R0, 0x4, R2 ;  /* 0x0000000400022825 */ /* 0x002fe800078e0202 */
[----:B------:R-:W-:Y:S01]  /*52b0*/  HFMA2 R0, -RZ, RZ, 0, 5.9604644775390625e-08 ;  /* 0x00000001ff007431 */ /* 0x000fe200000001ff */
[----:B-----5:R1:W5:Y:S04]  /*52c0*/  @P2 LDG.E R80, desc[UR40][R2.64] ;  /* 0x0000002802502981 */ /* 0x020368000c1e1900 */
[----:B------:R-:W-:Y:S01]  /*52d0*/  @!P2 PRMT R168, R0, 0x7610, R168 ;  /* 0x0000761000a8a816 */ /* 0x000fe200000000a8 */
[----:B-1----:R-:W2:Y:S06]  /*52e0*/  @!P2 LDC R80, c[0x0][0x880] ;  /* 0x00022000ff50ab82 */ /* 0x002eac0000000800 */
.L_x_86:
[----:B------:R-:W-:Y:S05]  /*52f0*/  @!P4 BRA `(.L_x_87) ;  /* 0x000000000020c947 */ /* 0x000fea0003800000 */
[----:B------:R-:W-:Y:S04]  /*5300*/  ISETP.NE.U32.AND P2, PT, R146, RZ, PT ;  /* 0x000000ff9200720c */ /* 0x000fe80003f45070 */
[----:B------:R-:W-:Y:S11]  /*5310*/  ISETP.NE.AND.EX P2, PT, R147, RZ, PT, P2 ;  /* 0x000000ff9300720c */ /* 0x000ff60003f45320 */
[----:B------:R-:W-:Y:S02]  /*5320*/  @!UPT UIADD3 URZ, UPT, UPT, URZ, URZ, URZ ;  /* 0x000000fffffff290 */ /* 0x000fe4000fffe0ff */
[----:B------:R-:W1:Y:S01]  /*5330*/  @P2 LDC.64 R2, c[0x0][0x8a8] ;  /* 0x00022a00ff022b82 */ /* 0x000e620000000a00 */
[----:B------:R-:W-:Y:S04]  /*5340*/  @P2 IMAD R0, R152, UR36, RZ ;  /* 0x0000002498002c24 */ /* 0x000fe8000f8e02ff */
[----:B-1----:R-:W-:Y:S05]  /*5350*/  @P2 IMAD.WIDE R2, R0, 0x4, R2 ;  /* 0x0000000400022825 */ /* 0x002fea00078e0202 */
[----:B-----5:R1:W5:Y:S02]  /*5360*/  @P2 LDG.E R78, desc[UR40][R2.64] ;  /* 0x00000028024e2981 */ /* 0x020364000c1e1900 */
[----:B-1----:R-:W3:Y:S02]  /*5370*/  @!P2 LDC R78, c[0x0][0x8a0] ;  /* 0x00022800ff4eab82 */ /* 0x002ee40000000800 */
.L_x_87:
[----:B--2--5:R-:W-:Y:S01]  /*5380*/  @P0 ISETP.NE.AND P4, PT, R80, RZ, PT ;  /* 0x000000ff5000020c */ /* 0x024fe20003f85270 */
[----:B------:R-:W-:Y:S01]  /*5390*/  IMAD.U32 R0, RZ, RZ, UR4 ;  /* 0x00000004ff007e24 */ /* 0x000fe2000f8e00ff */
[----:B------:R-:W-:Y:S01]  /*53a0*/  @P0 LOP3.LUT P2, RZ, R168, 0xff, RZ, 0xc0, !PT ;  /* 0x000000ffa8ff0812 */ /* 0x000fe2000784c0ff */
[----:B------:R-:W-:Y:S01]  /*53b0*/  BSSY B1, `(.L_x_88) ;  /* 0x000003d000017945 */ /* 0x000fe20003800000 */
[----:B------:R-:W-:Y:S01]  /*53c0*/  @P0 SEL R3, RZ, 0xffffffff, P4 ;  /* 0xffffffffff030807 */ /* 0x000fe20002000000 */
[C---:B------:R-:W-:Y:S01]  /*53d0*/  IMAD R64, R76.reuse, 0x40, R79 ;  /* 0x000000404c407824 */ /* 0x040fe200078e024f */
[----:B------:R-:W-:Y:S02]  /*53e0*/  LEA R148, R76, UR43, 0x3 ;  /* 0x0000002b4c947c11 */ /* 0x000fe4000f8e18ff */
[----:B------:R-:W-:Y:S02]  /*53f0*/  CS2R R102, SRZ ;  /* 0x0000000000667805 */ /* 0x000fe4000001ff00 */
[----:B------:R-:W-:Y:S02]  /*5400*/  @P1 SEL R3, R0, R3, !P2 ;  /* 0x0000000300031207 */ /* 0x000fe40005000000 */
[----:B------:R-:W-:Y:S02]  /*5410*/  CS2R R100, SRZ ;  /* 0x0000000000647805 */ /* 0x000fe4000001ff00 */
[----:B------:R-:W-:Y:S02]  /*5420*/  SHF.L.U32 R5, R185, 0x1f, RZ ;  /* 0x0000001fb9057819 */ /* 0x000fe400000006ff */
[----:B------:R-:W-:Y:S02]  /*5430*/  CS2R R98, SRZ ;  /* 0x0000000000627805 */ /* 0x000fe4000001ff00 */
[----:B------:R-:W-:Y:S02]  /*5440*/  @P0 LOP3.LUT R3, R3, 0x1, RZ, 0xc0, !PT ;  /* 0x0000000103030812 */ /* 0x000fe400078ec0ff */
[----:B------:R-:W-:Y:S02]  /*5450*/  CS2R R96, SRZ ;  /* 0x0000000000607805 */ /* 0x000fe4000001ff00 */
[----:B------:R-:W-:Y:S02]  /*5460*/  PLOP3.LUT P5, PT, PT, PT, PT, 0x8, 0x80 ;  /* 0x000000000080781c */ /* 0x000fe40003fae170 */
[----:B------:R-:W-:Y:S02]  /*5470*/  CS2R R94, SRZ ;  /* 0x00000000005e7805 */ /* 0x000fe4000001ff00 */
[----:B------:R-:W-:Y:S02]  /*5480*/  ISETP.NE.U32.OR P1, PT, R3, 0x1, !P0 ;  /* 0x000000010300780c */ /* 0x000fe40004725470 */
[----:B------:R-:W-:Y:S02]  /*5490*/  CS2R R92, SRZ ;  /* 0x00000000005c7805 */ /* 0x000fe4000001ff00 */
[----:B------:R-:W-:Y:S02]  /*54a0*/  CS2R R90, SRZ ;  /* 0x00000000005a7805 */ /* 0x000fe4000001ff00 */
[----:B------:R-:W-:Y:S07]  /*54b0*/  CS2R R88, SRZ ;  /* 0x0000000000587805 */ /* 0x000fee000001ff00 */
[----:B------:R-:W-:Y:S04]  /*54c0*/  @P1 SHF.L.U32 R2, R183, 0x1f, RZ ;  /* 0x0000001fb7021819 */ /* 0x000fe800000006ff */
[----:B------:R-:W1:Y:S01]  /*54d0*/  @P1 SYNCS.PHASECHK.TRANS64.TRYWAIT P0, [UR43+0x80], R2 ;  /* 0x00008002ff0015a7 */ /* 0x000e62000800112b */
[----:B------:R2:W4:Y:S01]  /*54e0*/  SYNCS.PHASECHK.TRANS64.TRYWAIT P4, [R148+URZ+0xc0], R5 ;  /* 0x0000c005940075a7 */ /* 0x00052200080811ff */
[----:B-1----:R-:W-:Y:S01]  /*54f0*/  @P1 PLOP3.LUT P5, PT, P0, PT, PT, 0x8, 0x80 ;  /* 0x000000000080181c */ /* 0x002fe200007ae170 */
[----:B------:R-:W-:Y:S01]  /*5500*/  @!UPT UIADD3 URZ, UPT, UPT, URZ, URZ, URZ ;  /* 0x000000fffffff290 */ /* 0x000fe2000fffe0ff */
[----:B--2-4-:R-:W-:Y:S11]  /*5510*/  @!P1 BRA `(.L_x_89) ;  /* 0x0000000000989947 */ /* 0x014ff60003800000 */
[----:B------:R-:W-:Y:S01]  /*5520*/  ISETP.NE.U32.AND P0, PT, RZ, UR38, PT ;  /* 0x00000026ff007c0c */ /* 0x000fe2000bf05070 */
[----:B------:R-:W-:Y:S01]  /*5530*/  BSSY B0, `(.L_x_90) ;  /* 0x0000016000007945 */ /* 0x000fe20003800000 */
[----:B------:R-:W-:Y:S02]  /*5540*/  ISETP.NE.AND P2, PT, R80, RZ, PT ;  /* 0x000000ff5000720c */ /* 0x000fe40003f45270 */
[----:B------:R-:W-:Y:S02]  /*5550*/  CS2R R90, SRZ ;  /* 0x00000000005a7805 */ /* 0x000fe4000001ff00 */
[----:B------:R-:W-:Y:S02]  /*5560*/  ISETP.NE.AND.EX P0, PT, RZ, UR39, PT, P0 ;  /* 0x00000027ff007c0c */ /* 0x000fe4000bf05300 */
[----:B------:R-:W-:Y:S02]  /*5570*/  CS2R R88, SRZ ;  /* 0x0000000000587805 */ /* 0x000fe4000001ff00 */
[----:B------:R-:W-:Y:S02]  /*5580*/  LOP3.LUT P1, RZ, R168, 0xff, RZ, 0xc0, !PT ;  /* 0x000000ffa8ff7812 */ /* 0x000fe4000782c0ff */
[----:B------:R-:W-:Y:S02]  /*5590*/  CS2R R94, SRZ ;  /* 0x00000000005e7805 */ /* 0x000fe4000001ff00 */
[----:B------:R-:W-:Y:S02]  /*55a0*/  SEL R0, RZ, 0xffffffff, P2 ;  /* 0xffffffffff007807 */ /* 0x000fe40001000000 */
[----:B------:R-:W-:Y:S02]  /*55b0*/  CS2R R92, SRZ ;  /* 0x00000000005c7805 */ /* 0x000fe4000001ff00 */
[----:B------:R-:W-:Y:S02]  /*55c0*/  SEL R3, RZ, 0xffffffff, P0 ;  /* 0xffffffffff037807 */ /* 0x000fe40000000000 */
[----:B------:R-:W-:Y:S02]  /*55d0*/  CS2R R98, SRZ ;  /* 0x0000000000627805 */ /* 0x000fe4000001ff00 */
[----:B------:R-:W-:Y:S02]  /*55e0*/  CS2R R96, SRZ ;  /* 0x0000000000607805 */ /* 0x000fe4000001ff00 */
[----:B------:R-:W-:Y:S02]  /*55f0*/  CS2R R102, SRZ ;  /* 0x0000000000667805 */ /* 0x000fe4000001ff00 */
[----:B------:R-:W-:Y:S02]  /*5600*/  @P3 SEL R0, R3, R0, !P1 ;  /* 0x0000000003003207 */ /* 0x000fe40004800000 */
[----:B------:R-:W-:Y:S02]  /*5610*/  CS2R R100, SRZ ;  /* 0x0000000000647805 */ /* 0x000fe4000001ff00 */
[----:B------:R-:W-:Y:S04]  /*5620*/  LOP3.LUT R0, R0, 0x1, RZ, 0xc0, !PT ;  /* 0x0000000100007812 */ /* 0x000fe800078ec0ff */
[----:B------:R-:W-:Y:S01]  /*5630*/  ISETP.NE.U32.AND P0, PT, R0, 0x1, PT ;  /* 0x000000010000780c */ /* 0x000fe20003f05070 */
[----:B------:R-:W-:Y:S01]  /*5640*/  @!UPT UIADD3 URZ, UPT, UPT, URZ, URZ, URZ ;  /* 0x000000fffffff290 */ /* 0x000fe2000fffe0ff */
[----:B------:R-:W-:Y:S11]  /*5650*/  @!P5 BRA `(.L_x_91) ;  /* 0x00000000000cd947 */ /* 0x000ff60003800000 */
[----:B------:R-:W-:Y:S04]  /*5660*/  SHF.L.U32 R3, R183, 0x1f, RZ ;  /* 0x0000001fb7037819 */ /* 0x000fe800000006ff */
[----:B------:R-:W1:Y:S02]  /*5670*/  SYNCS.PHASECHK.TRANS64.TRYWAIT P1, [UR43+0x80], R3 ;  /* 0x00008003ff0075a7 */ /* 0x000e64000802112b */
[----:B-1----:R-:W-:Y:S05]  /*5680*/  @!P1 BRA `(.L_x_92) ;  /* 0x0000001c00fc9947 */ /* 0x002fea0003800000 */
.L_x_91:
[----:B------:R-:W-:Y:S05]  /*5690*/  BSYNC B0 ;  /* 0x0000000000007941 */ /* 0x000fea0003800000 */
.L_x_90:
[----:B------:R2:W4:Y:S01]  /*56a0*/  @P0 LDS.128 R88, [R180+UR43+0x200] ;  /* 0x0002002bb4580984 */ /* 0x0005220008000c00 */
[----:B------:R-:W-:Y:S01]  /*56b0*/  UIADD3 UR4, UPT, UPT, UR43, 0x88, URZ ;  /* 0x000000882b047890 */ /* 0x000fe2000fffe0ff */
[----:B------:R-:W-:Y:S02]  /*56c0*/  LOP3.LUT R183, R183, 0x1, RZ, 0x3c, !PT ;  /* 0x00000001b7b77812 */ /* 0x000fe400078e3cff */
[----:B------:R2:W1:Y:S01]  /*56d0*/  @P0 LDS.128 R92, [R179+0x200] ;  /* 0x00020000b35c0984 */ /* 0x0004620000000c00 */
[----:B------:R-:W-:Y:S03]  /*56e0*/  UPRMT UR4, UR37, 0x654, UR4 ;  /* 0x0000065425047896 */ /* 0x000fe60008000004 */
[----:B------:R2:W1:Y:S04]  /*56f0*/  @P0 LDS.128 R96, [R178+0x200] ;  /* 0x00020000b2600984 */ /* 0x0004680000000c00 */
[----:B------:R2:W1:Y:S01]  /*5700*/  @P0 LDS.128 R100, [R177+0x200] ;  /* 0x00020000b1640984 */ /* 0x0004620000000c00 */
[----:B------:R-:W-:Y:S01]  /*5710*/  @!PT LDS RZ, [RZ] ;  /* 0x00000000fffff984 */ /* 0x000fe20000000800 */
[----:B------:R-:W-:Y:S01]  /*5720*/  @!PT LDS RZ, [RZ] ;  /* 0x00000000fffff984 */ /* 0x000fe20000000800 */
[----:B------:R-:W-:Y:S01]  /*5730*/  @!PT LDS RZ, [RZ] ;  /* 0x00000000fffff984 */ /* 0x000fe20000000800 */
[----:B------:R-:W-:Y:S01]  /*5740*/  @!PT LDS RZ, [RZ] ;  /* 0x00000000fffff984 */ /* 0x000fe20000000800 */
[----:B------:R5:W-:Y:S06]  /*5750*/  MEMBAR.ALL.CTA ;  /* 0x0000000000007992 */ /* 0x000bec0000008000 */
[----:B-----5:R-:W5:Y:S02]  /*5760*/  FENCE.VIEW.ASYNC.S ;  /* 0x00000000000073c6 */ /* 0x020f640000000000 */
[----:B-----5:R-:W-:Y:S01]  /*5770*/  SYNCS.ARRIVE.TRANS64.RED.A1T0 RZ, [UR4], RZ ;  /* 0x000000ffffff79a7 */ /* 0x020fe20008100404 */
.L_x_89:
[----:B------:R-:W-:Y:S05]  /*5780*/  BSYNC B1 ;  /* 0x0000000000017941 */ /* 0x000fea0003800000 */
.L_x_88:
[----:B-1----:R-:W-:Y:S04]  /*5790*/  SHF.R.U32.HI R0, RZ, 0x15, R64 ;  /* 0x00000015ff007819 */ /* 0x002fe80000011640 */
[----:B------:R-:W-:Y:S01]  /*57a0*/  LOP3.LUT P0, RZ, R0, 0x3, R181, 0x48, !PT ;  /* 0x0000000300ff7812 */ /* 0x000fe200078048b5 */
[----:B------:R-:W-:Y:S01]  /*57b0*/  @!UPT UIADD3 URZ, UPT, UPT, URZ, URZ, URZ ;  /* 0x000000fffffff290 */ /* 0x000fe2000fffe0ff */
[----:B------:R-:W-:Y:S11]  /*57c0*/  @P4 BRA `(.L_x_93) ;  /* 0x0000000000084947 */ /* 0x000ff60003800000 */
[----:B------:R-:W1:Y:S02]  /*57d0*/  SYNCS.PHASECHK.TRANS64.TRYWAIT P1, [R148+URZ+0xc0], R5 ;  /* 0x0000c005940075a7 */ /* 0x000e6400080211ff */
[----:B-1----:R-:W-:Y:S05]  /*57e0*/  @!P1 BRA `(.L_x_94) ;  /* 0x0000001c00bc9947 */ /* 0x002fea0003800000 */
.L_x_93:
[----:B------:R-:W-:Y:S05]  /*57f0*/  @!P0 BRA `(.L_x_95) ;  /* 0x0000000000408947 */ /* 0x000fea0003800000 */
[----:B------:R-:W1:Y:S01]  /*5800*/  LDCU.64 UR8, c[0x4][0x70] ;  /* 0x01000e00ff0877ac */ /* 0x000e620008000a00 */
[----:B------:R-:W-:Y:S01]  /*5810*/  MOV R3, 0x0 ;  /* 0x0000000000037802 */ /* 0x000fe20000000f00 */
[----:B------:R-:W-:Y:S02]  /*5820*/  HFMA2 R12, -RZ, RZ, 0, 5.9604644775390625e-08 ;  /* 0x00000001ff0c7431 */ /* 0x000fe400000001ff */
[----:B------:R-:W-:Y:S02]  /*5830*/  IMAD.MOV.U32 R8, RZ, RZ, 0x192 ;  /* 0x00000192ff087424 */ /* 0x000fe400078e00ff */
[----:B------:R-:W-:Y:S01]  /*5840*/  IMAD.MOV.U32 R13, RZ, RZ, RZ ;  /* 0x000000ffff0d7224 */ /* 0x000fe200078e00ff */
[----:B------:R-:W5:Y:S01]  /*5850*/  LDCU.64 UR6, c[0x4][0x78] ;  /* 0x01000f00ff0677ac */ /* 0x000f620008000a00 */
[----:B------:R-:W2:Y:S01]  /*5860*/  LDC.64 R2, c[0x4][R3] ;  /* 0x0100000003027b82 */ /* 0x000ea20000000a00 */
[----:B------:R-:W3:Y:S01]  /*5870*/  LDCU.64 UR4, c[0x4][0x10] ;  /* 0x01000200ff0477ac */ /* 0x000ee20008000a00 */
[----:B-1----:R-:W-:Y:S01]  /*5880*/  MOV R5, UR9 ;  /* 0x0000000900057c02 */ /* 0x002fe20008000f00 */
[----:B------:R-:W-:Y:S01]  /*5890*/  IMAD.U32 R4, RZ, RZ, UR8 ;  /* 0x00000008ff047e24 */ /* 0x000fe2000f8e00ff */
[----:B-----5:R-:W-:Y:S01]  /*58a0*/  MOV R7, UR7 ;  /* 0x0000000700077c02 */ /* 0x020fe20008000f00 */
[----:B------:R-:W-:Y:S01]  /*58b0*/  IMAD.U32 R6, RZ, RZ, UR6 ;  /* 0x00000006ff067e24 */ /* 0x000fe2000f8e00ff */
[----:B---3--:R-:W-:Y:S01]  /*58c0*/  MOV R11, UR5 ;  /* 0x00000005000b7c02 */ /* 0x008fe20008000f00 */
[----:B------:R-:W-:Y:S02]  /*58d0*/  IMAD.U32 R10, RZ, RZ, UR4 ;  /* 0x00000004ff0a7e24 */ /* 0x000fe4000f8e00ff */
[----:B------:R-:W-:Y:S07]  /*58e0*/  LEPC R20, `(.L_x_95) ;  /* 0x000000001014794e */ /* 0x000fee0000000000 */
[----:B--2-4-:R-:W-:Y:S05]  /*58f0*/  CALL.ABS.NOINC R2 ;  /* 0x0000000002007343 */ /* 0x014fea0003c00000 */
.L_x_95:
[----:B------:R-:W-:Y:S01]  /*5900*/  LOP3.LUT P0, RZ, R176, 0x60, RZ, 0xc0, !PT ;  /* 0x00000060b0ff7812 */ /* 0x000fe2000780c0ff */
[----:B------:R-:W-:Y:S05]  /*5910*/  WARPSYNC.ALL ;  /* 0x0000000000007948 */ /* 0x000fea0003800000 */
[----:B----4-:R-:W-:Y:S01]  /*5920*/  IMAD.U32 R141, R90, 0x10000, RZ ;  /* 0x000100005a8d7824 */ /* 0x010fe200078e00ff */
[----:B------:R-:W-:Y:S01]  /*5930*/  R2UR UR4, R64 ;  /* 0x00000000400472ca */ /* 0x000fe200000e0000 */
[----:B------:R-:W-:Y:S01]  /*5940*/  IMAD.U32 R136, R92, 0x10000, RZ ;  /* 0x000100005c887824 */ /* 0x000fe200078e00ff */
[C---:B------:R-:W-:Y:S01]  /*5950*/  SHF.L.U32 R82, R88.reuse, 0x10, RZ ;  /* 0x0000001058527819 */ /* 0x040fe200000006ff */
[----:B------:R-:W-:Y:S01]  /*5960*/  IMAD.U32 R121, R97, 0x10000, RZ ;  /* 0x0001000061797824 */ /* 0x000fe200078e00ff */
[----:B------:R-:W-:Y:S01]  /*5970*/  PRMT R81, R88, 0x8880, RZ ;  /* 0x0000888058517816 */ /* 0x000fe200000000ff */
[----:B------:R-:W-:Y:S01]  /*5980*/  IMAD.U32 R106, R102, 0x10000, RZ ;  /* 0x00010000666a7824 */ /* 0x000fe200078e00ff */
[----:B------:R-:W-:Y:S01]  /*5990*/  SHF.L.U32 R83, R88, 0x8, RZ ;  /* 0x0000000858537819 */ /* 0x000fe200000006ff */
[----:B------:R-:W-:Y:S01]  /*59a0*/  IMAD.SHL.U32 R129, R94, 0x100, RZ ;  /* 0x000001005e817824 */ /* 0x000fe200078e00ff */
[----:B------:R-:W-:Y:S01]  /*59b0*/  SHF.R.S32.HI R82, RZ, 0x18, R82 ;  /* 0x00000018ff527819 */ /* 0x000fe20000011452 */
[----:B------:R-:W-:Y:S01]  /*59c0*/  IMAD.SHL.U32 R114, R99, 0x100, RZ ;  /* 0x0000010063727824 */ /* 0x000fe200078e00ff */
[C---:B------:R-:W-:Y:S01]  /*59d0*/  PRMT R145, R89.reuse, 0x8880, RZ ;  /* 0x0000888059917816 */ /* 0x040fe200000000ff */
[----:B------:R-:W-:Y:S01]  /*59e0*/  BSSY.RECONVERGENT B0, `(.L_x_96) ;  /* 0x0000125000007945 */ /* 0x000fe20003800200 */
[----:B------:R-:W-:Y:S01]  /*59f0*/  SHF.R.S32.HI R83, RZ, 0x18, R83 ;  /* 0x00000018ff537819 */ /* 0x000fe20000011453 */
[----:B------:R-:W3:Y:S01]  /*5a00*/  LDTM.x64 R4, tmem[UR4] ;  /* 0x00000004000479ee */ /* 0x000ee20008340000 */
[----:B------:R-:W-:Y:S01]  /*5a10*/  NOP ;  /* 0x0000000000007918 */ /* 0x000fe20000000000 */
[----:B------:R-:W-:Y:S02]  /*5a20*/  R2UR UR5, R148 ;  /* 0x00000000940572ca */ /* 0x000fe400000e0000 */
[----:B------:R-:W-:Y:S02]  /*5a30*/  SHF.R.S32.HI R84, RZ, 0x18, R88 ;  /* 0x00000018ff547819 */ /* 0x000fe40000011458 */
[----:B------:R-:W-:Y:S02]  /*5a40*/  SHF.L.U32 R144, R89, 0x10, RZ ;  /* 0x0000001059907819 */ /* 0x000fe400000006ff */
[----:B------:R-:W-:Y:S02]  /*5a50*/  PRMT R142, R90, 0x8880, RZ ;  /* 0x000088805a8e7816 */ /* 0x000fe400000000ff */
[----:B------:R-:W-:Y:S02]  /*5a60*/  SHF.R.S32.HI R85, RZ, 0x18, R89 ;  /* 0x00000018ff557819 */ /* 0x000fe40000011459 */
[C---:B------:R-:W-:Y:S02]  /*5a70*/  PRMT R140, R91.reuse, 0x8880, RZ ;  /* 0x000088805b8c7816 */ /* 0x040fe400000000ff */
[----:B------:R-:W-:Y:S01]  /*5a80*/  SHF.R.S32.HI R86, RZ, 0x18, R90 ;  /* 0x00000018ff567819 */ /* 0x000fe2000001145a */
[----:B------:R-:W-:Y:S01]  /*5a90*/  UIADD3 UR5, UPT, UPT, UR5, 0xe0, URZ ;  /* 0x000000e005057890 */ /* 0x000fe2000fffe0ff */
[----:B------:R-:W-:Y:S02]  /*5aa0*/  SHF.L.U32 R139, R91, 0x10, RZ ;  /* 0x000000105b8b7819 */ /* 0x000fe400000006ff */
[----:B------:R-:W-:Y:S01]  /*5ab0*/  PRMT R137, R92, 0x8880, RZ ;  /* 0x000088805c897816 */ /* 0x000fe200000000ff */
[----:B------:R-:W-:Y:S01]  /*5ac0*/  UPRMT UR5, UR37, 0x654, UR5 ;  /* 0x0000065425057896 */ /* 0x000fe20008000005 */
[----:B------:R-:W-:Y:S02]  /*5ad0*/  SHF.R.S32.HI R88, RZ, 0x18, R91 ;  /* 0x00000018ff587819 */ /* 0x000fe4000001145b */
[C---:B------:R-:W-:Y:S01]  /*5ae0*/  PRMT R134, R93.reuse, 0x8880, RZ ;  /* 0x000088805d867816 */ /* 0x040fe200000000ff */
[C---:B---3--:R-:W-:Y:S01]  /*5af0*/  IMAD R4, R78.reuse, R4, RZ ;  /* 0x000000044e047224 */ /* 0x048fe200078e02ff */
[----:B------:R-:W-:Y:S01]  /*5b00*/  SHF.L.U32 R133, R93, 0x10, RZ ;  /* 0x000000105d857819 */ /* 0x000fe200000006ff */
[----:B------:R-:W-:Y:S01]  /*5b10*/  IMAD R5, R78, R5, RZ ;  /* 0x000000054e057224 */ /* 0x000fe200078e02ff */
[----:B------:R-:W-:Y:S01]  /*5b20*/  PRMT R131, R94, 0x8880, RZ ;  /* 0x000088805e837816 */ /* 0x000fe200000000ff */
[C---:B------:R-:W-:Y:S01]  /*5b30*/  IMAD R6, R78.reuse, R6, RZ ;  /* 0x000000064e067224 */ /* 0x040fe200078e02ff */
[----:B------:R-:W-:Y:S01]  /*5b40*/  SYNCS.ARRIVE.TRANS64.RED.A1T0 RZ, [UR5], RZ ;  /* 0x000000ffffff79a7 */ /* 0x000fe20008100405 */
[-C--:B------:R-:W-:Y:S01]  /*5b50*/  IMAD R4, R81, R80.reuse, R4 ;  /* 0x0000005051047224 */ /* 0x080fe200078e0204 */
[----:B------:R-:W-:Y:S01]  /*5b60*/  MOV R81, R145 ;  /* 0x0000009100517202 */ /* 0x000fe20000000f00 */
[----:B------:R-:W-:Y:S01]  /*5b70*/  IMAD R7, R78, R7, RZ ;  /* 0x000000074e077224 */ /* 0x000fe200078e02ff */
[----:B------:R-:W-:Y:S01]  /*5b80*/  SHF.L.U32 R130, R94, 0x10, RZ ;  /* 0x000000105e827819 */ /* 0x000fe200000006ff */
[-C--:B------:R-:W-:Y:S01]  /*5b90*/  IMAD R5, R82, R80.reuse, R5 ;  /* 0x0000005052057224 */ /* 0x080fe200078e0205 */
[----:B------:R-:W-:Y:S01]  /*5ba0*/  SHF.R.S32.HI R82, RZ, 0x18, R144 ;  /* 0x00000018ff527819 */ /* 0x000fe20000011490 */
[----:B------:R-:W-:Y:S01]  /*5bb0*/  IMAD R6, R83, R80, R6 ;  /* 0x0000005053067224 */ /* 0x000fe200078e0206 */
[C---:B------:R-:W-:Y:S01]  /*5bc0*/  PRMT R128, R95.reuse, 0x8880, RZ ;  /* 0x000088805f807816 */ /* 0x040fe200000000ff */
[----:B------:R-:W-:Y:S01]  /*5bd0*/  IMAD R8, R78, R8, RZ ;  /* 0x000000084e087224 */ /* 0x000fe200078e02ff */
[----:B------:R-:W-:Y:S01]  /*5be0*/  SHF.L.U32 R127, R95, 0x10, RZ ;  /* 0x000000105f7f7819 */ /* 0x000fe200000006ff */
[-C--:B------:R-:W-:Y:S01]  /*5bf0*/  IMAD R7, R84, R80.reuse, R7 ;  /* 0x0000005054077224 */ /* 0x080fe200078e0207 */
[----:B------:R-:W-:Y:S01]  /*5c00*/  PRMT R125, R96, 0x8880, RZ ;  /* 0x00008880607d7816 */ /* 0x000fe200000000ff */
[----:B------:R-:W-:Y:S01]  /*5c10*/  IMAD R9, R78, R9, RZ ;  /* 0x000000094e097224 */ /* 0x000fe200078e02ff */
[----:B------:R-:W-:Y:S01]  /*5c20*/  SHF.L.U32 R124, R96, 0x10, RZ ;  /* 0x00000010607c7819 */ /* 0x000fe200000006ff */
[----:B------:R-:W-:Y:S01]  /*5c30*/  IMAD R8, R81, R80, R8 ;  /* 0x0000005051087224 */ /* 0x000fe200078e0208 */
[----:B------:R-:W-:Y:S01]  /*5c40*/  I2IP.S8.S32.SAT R148, R7, R6, RZ ;  /* 0x0000000607947239 */ /* 0x000fe200000014ff */
[C---:B------:R-:W-:Y:S01]  /*5c50*/  IMAD R10, R78.reuse, R10, RZ ;  /* 0x0000000a4e0a7224 */ /* 0x040fe200078e02ff */
[----:B------:R-:W-:Y:S01]  /*5c60*/  PRMT R122, R97, 0x8880, RZ ;  /* 0x00008880617a7816 */ /* 0x000fe200000000ff */
[----:B------:R-:W-:Y:S01]  /*5c70*/  IMAD R11, R78, R11, RZ ;  /* 0x0000000b4e0b7224 */ /* 0x000fe200078e02ff */
[----:B------:R-:W-:Y:S01]  /*5c80*/  I2IP.S8.S32.SAT R148, R5, R4, R148 ;  /* 0x0000000405947239 */ /* 0x000fe20000001494 */
[----:B------:R-:W-:Y:S01]  /*5c90*/  IMAD R9, R82, R80, R9 ;  /* 0x0000005052097224 */ /* 0x000fe200078e0209 */
[----:B------:R-:W-:Y:S01]  /*5ca0*/  SHF.R.S32.HI R82, RZ, 0x18, R141 ;  /* 0x00000018ff527819 */ /* 0x000fe2000001148d */
[----:B------:R-:W-:Y:S01]  /*5cb0*/  IMAD R12, R78, R12, RZ ;  /* 0x0000000c4e0c7224 */ /* 0x000fe200078e02ff */
[C---:B------:R-:W-:Y:S01]  /*5cc0*/  PRMT R119, R98.reuse, 0x8880, RZ ;  /* 0x0000888062777816 */ /* 0x040fe200000000ff */
[----:B------:R-:W-:Y:S01]  /*5cd0*/  IMAD.MOV.U32 R83, RZ, RZ, R142 ;  /* 0x000000ffff537224 */ /* 0x000fe200078e008e */
[----:B------:R-:W-:Y:S01]  /*5ce0*/  SHF.L.U32 R118, R98, 0x10, RZ ;  /* 0x0000001062767819 */ /* 0x000fe200000006ff */
[C---:B------:R-:W-:Y:S01]  /*5cf0*/  IMAD R13, R78.reuse, R13, RZ ;  /* 0x0000000d4e0d7224 */ /* 0x040fe200078e02ff */
[C---:B------:R-:W-:Y:S01]  /*5d00*/  PRMT R116, R99.reuse, 0x8880, RZ ;  /* 0x0000888063747816 */ /* 0x040fe200000000ff */
[C---:B------:R-:W-:Y:S01]  /*5d10*/  IMAD R14, R78.reuse, R14, RZ ;  /* 0x0000000e4e0e7224 */ /* 0x040fe200078e02ff */
[----:B------:R-:W-:Y:S01]  /*5d20*/  SHF.L.U32 R115, R99, 0x10, RZ ;  /* 0x0000001063737819 */ /* 0x000fe200000006ff */
[----:B------:R-:W-:Y:S01]  /*5d30*/  IMAD R15, R78, R15, RZ ;  /* 0x0000000f4e0f7224 */ /* 0x000fe200078e02ff */
[----:B------:R-:W-:Y:S01]  /*5d40*/  PRMT R113, R100, 0x8880, RZ ;  /* 0x0000888064717816 */ /* 0x000fe200000000ff */
[----:B------:R-:W-:Y:S01]  /*5d50*/  IMAD R0, R78, R16, RZ ;  /* 0x000000104e007224 */ /* 0x000fe200078e02ff */
[----:B------:R-:W-:Y:S01]  /*5d60*/  SHF.L.U32 R112, R100, 0x10, RZ ;  /* 0x0000001064707819 */ /* 0x000fe200000006ff */
[C---:B------:R-:W-:Y:S01]  /*5d70*/  IMAD R2, R78.reuse, R17, RZ ;  /* 0x000000114e027224 */ /* 0x040fe200078e02ff */
[C---:B------:R-:W-:Y:S01]  /*5d80*/  PRMT R110, R101.reuse, 0x8880, RZ ;  /* 0x00008880656e7816 */ /* 0x040fe200000000ff */
[C---:B------:R-:W-:Y:S01]  /*5d90*/  IMAD R3, R78.reuse, R18, RZ ;  /* 0x000000124e037224 */ /* 0x040fe200078e02ff */
[----:B------:R-:W-:Y:S01]  /*5da0*/  SHF.L.U32 R109, R101, 0x10, RZ ;  /* 0x00000010656d7819 */ /* 0x000fe200000006ff */
[----:B------:R-:W-:Y:S01]  /*5db0*/  IMAD R19, R78, R19, RZ ;  /* 0x000000134e137224 */ /* 0x000fe200078e02ff */
[----:B------:R-:W-:Y:S01]  /*5dc0*/  PRMT R107, R102, 0x8880, RZ ;  /* 0x00008880666b7816 */ /* 0x000fe200000000ff */
[C---:B------:R-:W-:Y:S01]  /*5dd0*/  IMAD R16, R78.reuse, R20, RZ ;  /* 0x000000144e107224 */ /* 0x040fe200078e02ff */
[----:B------:R-:W-:Y:S01]  /*5de0*/  PRMT R104, R103, 0x8880, RZ ;  /* 0x0000888067687816 */ /* 0x000fe200000000ff */
[C---:B------:R-:W-:Y:S01]  /*5df0*/  IMAD R17, R78.reuse, R21, RZ ;  /* 0x000000154e117224 */ /* 0x040fe200078e02ff */
[----:B------:R-:W-:Y:S01]  /*5e00*/  SHF.L.U32 R143, R89, 0x8, RZ ;  /* 0x00000008598f7819 */ /* 0x000fe200000006ff */
[C---:B------:R-:W-:Y:S01]  /*5e10*/  IMAD R18, R78.reuse, R22, RZ ;  /* 0x000000164e127224 */ /* 0x040fe200078e02ff */
[----:B------:R-:W-:Y:S01]  /*5e20*/  SHF.R.S32.HI R89, RZ, 0x18, R92 ;  /* 0x00000018ff597819 */ /* 0x000fe2000001145c */
[C---:B------:R-:W-:Y:S01]  /*5e30*/  IMAD R23, R78.reuse, R23, RZ ;  /* 0x000000174e177224 */ /* 0x040fe200078e02ff */
[----:B------:R-:W-:Y:S01]  /*5e40*/  SHF.R.S32.HI R81, RZ, 0x18, R143 ;  /* 0x00000018ff517819 */ /* 0x000fe2000001148f */
[----:B------:R-:W-:Y:S01]  /*5e50*/  IMAD R20, R78, R24, RZ ;  /* 0x000000184e147224 */ /* 0x000fe200078e02ff */
[----:B------:R-:W-:Y:S01]  /*5e60*/  SHF.L.U32 R87, R90, 0x8, RZ ;  /* 0x000000085a577819 */ /* 0x000fe200000006ff */
[----:B------:R-:W-:Y:S01]  /*5e70*/  IMAD R21, R78, R25, RZ ;  /* 0x000000194e157224 */ /* 0x000fe200078e02ff */
[----:B------:R-:W-:Y:S01]  /*5e80*/  SHF.R.S32.HI R90, RZ, 0x18, R93 ;  /* 0x00000018ff5a7819 */ /* 0x000fe2000001145d */
[----:B------:R-:W-:Y:S01]  /*5e90*/  IMAD R10, R81, R80, R10 ;  /* 0x00000050510a7224 */ /* 0x000fe200078e020a */
[----:B------:R-:W-:Y:S01]  /*5ea0*/  MOV R81, R140 ;  /* 0x0000008c00517202 */ /* 0x000fe20000000f00 */
[-C--:B------:R-:W-:Y:S01]  /*5eb0*/  IMAD R11, R85, R80.reuse, R11 ;  /* 0x00000050550b7224 */ /* 0x080fe200078e020b */
[----:B------:R-:W-:Y:S01]  /*5ec0*/  SHF.R.S32.HI R87, RZ, 0x18, R87 ;  /* 0x00000018ff577819 */ /* 0x000fe20000011457 */
[-C--:B------:R-:W-:Y:S01]  /*5ed0*/  IMAD R12, R83, R80.reuse, R12 ;  /* 0x00000050530c7224 */ /* 0x080fe200078e020c */
[----:B------:R-:W-:Y:S01]  /*5ee0*/  SHF.R.S32.HI R83, RZ, 0x18, R139 ;  /* 0x00000018ff537819 */ /* 0x000fe2000001148b */
[----:B------:R-:W-:Y:S01]  /*5ef0*/  IMAD R13, R82, R80, R13 ;  /* 0x00000050520d7224 */ /* 0x000fe200078e020d */
[----:B------:R-:W-:Y:S01]  /*5f00*/  I2IP.S8.S32.SAT R149, R11, R10, RZ ;  /* 0x0000000a0b957239 */ /* 0x000fe200000014ff */
[-C--:B------:R-:W-:Y:S01]  /*5f10*/  IMAD R14, R87, R80.reuse, R14 ;  /* 0x00000050570e7224 */ /* 0x080fe200078e020e */
[----:B------:R-:W-:Y:S01]  /*5f20*/  SHF.R.S32.HI R82, RZ, 0x18, R136 ;  /* 0x00000018ff527819 */ /* 0x000fe20000011488 */
[----:B------:R-:W-:Y:S01]  /*5f30*/  IMAD R15, R86, R80, R15 ;  /* 0x00000050560f7224 */ /* 0x000fe200078e020f */
[----:B------:R-:W-:Y:S01]  /*5f40*/  I2IP.S8.S32.SAT R149, R9, R8, R149 ;  /* 0x0000000809957239 */ /* 0x000fe20000001495 */
[-C--:B------:R-:W-:Y:S01]  /*5f50*/  IMAD R0, R81, R80.reuse, R0 ;  /* 0x0000005051007224 */ /* 0x080fe200078e0200 */
[----:B------:R-:W-:Y:S01]  /*5f60*/  SHF.L.U32 R138, R91, 0x8, RZ ;  /* 0x000000085b8a7819 */ /* 0x000fe200000006ff */
[----:B------:R-:W-:Y:S01]  /*5f70*/  IMAD R2, R83, R80, R2 ;  /* 0x0000005053027224 */ /* 0x000fe200078e0202 */
[----:B------:R-:W-:Y:S01]  /*5f80*/  I2IP.S8.S32.SAT R150, R15, R14, RZ ;  /* 0x0000000e0f967239 */ /* 0x000fe200000014ff */
[C---:B------:R-:W-:Y:S01]  /*5f90*/  IMAD R22, R78.reuse, R26, RZ ;  /* 0x0000001a4e167224 */ /* 0x040fe200078e02ff */
[----:B------:R-:W-:Y:S01]  /*5fa0*/  MOV R83, R137 ;  /* 0x0000008900537202 */ /* 0x000fe20000000f00 */
[C---:B------:R-:W-:Y:S01]  /*5fb0*/  IMAD R27, R78.reuse, R27, RZ ;  /* 0x0000001b4e1b7224 */ /* 0x040fe200078e02ff */
[----:B------:R-:W-:Y:S01]  /*5fc0*/  I2IP.S8.S32.SAT R150, R13, R12, R150 ;  /* 0x0000000c0d967239 */ /* 0x000fe20000001496 */
[C---:B------:R-:W-:Y:S01]  /*5fd0*/  IMAD R24, R78.reuse, R28, RZ ;  /* 0x0000001c4e187224 */ /* 0x040fe200078e02ff */
[----:B------:R-:W-:Y:S01]  /*5fe0*/  SHF.R.S32.HI R81, RZ, 0x18, R138 ;  /* 0x00000018ff517819 */ /* 0x000fe2000001148a */
[C---:B------:R-:W-:Y:S01]  /*5ff0*/  IMAD R25, R78.reuse, R29, RZ ;  /* 0x0000001d4e197224 */ /* 0x040fe200078e02ff */
[----:B------:R-:W-:Y:S01]  /*6000*/  SHF.R.S32.HI R91, RZ, 0x18, R94 ;  /* 0x00000018ff5b7819 */ /* 0x000fe2000001145e */
[----:B------:R-:W-:Y:S01]  /*6010*/  IMAD R26, R78, R30, RZ ;  /* 0x0000001e4e1a7224 */ /* 0x000fe200078e02ff */
[----:B------:R-:W-:Y:S01]  /*6020*/  SHF.R.S32.HI R94, RZ, 0x18, R97 ;  /* 0x00000018ff5e7819 */ /* 0x000fe20000011461 */
[-C--:B------:R-:W-:Y:S01]  /*6030*/  IMAD R3, R81, R80.reuse, R3 ;  /* 0x0000005051037224 */ /* 0x080fe200078e0203 */
[----:B------:R-:W-:Y:S01]  /*6040*/  SHF.L.U32 R135, R92, 0x8, RZ ;  /* 0x000000085c877819 */ /* 0x000fe200000006ff */
[----:B------:R-:W-:Y:S01]  /*6050*/  IMAD R19, R88, R80, R19 ;  /* 0x0000005058137224 */ /* 0x000fe200078e0213 */
[----:B------:R-:W-:Y:S01]  /*6060*/  MOV R81, R134 ;  /* 0x0000008600517202 */ /* 0x000fe20000000f00 */
[-C--:B------:R-:W-:Y:S01]  /*6070*/  IMAD R16, R83, R80.reuse, R16 ;  /* 0x0000005053107224 */ /* 0x080fe200078e0210 */
[----:B------:R-:W-:Y:S01]  /*6080*/  SHF.R.S32.HI R85, RZ, 0x18, R135 ;  /* 0x00000018ff557819 */ /* 0x000fe20000011487 */
[-C--:B------:R-:W-:Y:S01]  /*6090*/  IMAD R17, R82, R80.reuse, R17 ;  /* 0x0000005052117224 */ /* 0x080fe200078e0211 */
[----:B------:R-:W-:Y:S01]  /*60a0*/  I2IP.S8.S32.SAT R151, R19, R3, RZ ;  /* 0x0000000313977239 */ /* 0x000fe200000014ff */
[----:B------:R-:W-:Y:S01]  /*60b0*/  IMAD R31, R78, R31, RZ ;  /* 0x0000001f4e1f7224 */ /* 0x000fe200078e02ff */
[----:B------:R-:W-:Y:S01]  /*60c0*/  SHF.R.S32.HI R82, RZ, 0x18, R133 ;  /* 0x00000018ff527819 */ /* 0x000fe20000011485 */
[-C--:B------:R-:W-:Y:S01]  /*60d0*/  IMAD R18, R85, R80.reuse, R18 ;  /* 0x0000005055127224 */ /* 0x080fe200078e0212 */
[----:B------:R-:W-:Y:S01]  /*60e0*/  SHF.L.U32 R132, R93, 0x8, RZ ;  /* 0x000000085d847819 */ /* 0x000fe200000006ff */
[----:B------:R-:W-:Y:S01]  /*60f0*/  IMAD R23, R89, R80, R23 ;  /* 0x0000005059177224 */ /* 0x000fe200078e0217 */
[----:B------:R-:W-:Y:S01]  /*6100*/  I2IP.S8.S32.SAT R151, R2, R0, R151 ;  /* 0x0000000002977239 */ /* 0x000fe20000001497 */
[-C--:B------:R-:W-:Y:S01]  /*6110*/  IMAD R20, R81, R80.reuse, R20 ;  /* 0x0000005051147224 */ /* 0x080fe200078e0214 */
[----:B------:R-:W-:Y:S01]  /*6120*/  SHF.R.S32.HI R81, RZ, 0x18, R132 ;  /* 0x00000018ff517819 */ /* 0x000fe20000011484 */
[----:B------:R-:W-:Y:S01]  /*6130*/  IMAD R21, R82, R80, R21 ;  /* 0x0000005052157224 */ /* 0x000fe200078e0215 */
[----:B------:R-:W-:Y:S01]  /*6140*/  I2IP.S8.S32.SAT R160, R23, R18, RZ ;  /* 0x0000001217a07239 */ /* 0x000fe200000014ff */
[----:B------:R-:W-:Y:S01]  /*6150*/  IMAD R28, R78, R32, RZ ;  /* 0x000000204e1c7224 */ /* 0x000fe200078e02ff */
[----:B------:R-:W-:Y:S01]  /*6160*/  MOV R83, R131 ;  /* 0x0000008300537202 */ /* 0x000fe20000000f00 */
[-C--:B------:R-:W-:Y:S01]  /*6170*/  IMAD R22, R81, R80.reuse, R22 ;  /* 0x0000005051167224 */ /* 0x080fe200078e0216 */
[----:B------:R-:W-:Y:S01]  /*6180*/  SHF.R.S32.HI R82, RZ, 0x18, R130 ;  /* 0x00000018ff527819 */ /* 0x000fe20000011482 */
[-C--:B------:R-:W-:Y:S01]  /*6190*/  IMAD R27, R90, R80.reuse, R27 ;  /* 0x000000505a1b7224 */ /* 0x080fe200078e021b */
[----:B------:R-:W-:Y:S01]  /*61a0*/  SHF.R.S32.HI R85, RZ, 0x18, R129 ;  /* 0x00000018ff557819 */ /* 0x000fe20000011481 */
[-C--:B------:R-:W-:Y:S01]  /*61b0*/  IMAD R24, R83, R80.reuse, R24 ;  /* 0x0000005053187224 */ /* 0x080fe200078e0218 */
[----:B------:R1:W-:Y:S01]  /*61c0*/  STS.128 [R180+UR43+0x2200], R148 ;  /* 0x00220094b4007988 */ /* 0x0003e20008000c2b */
[-C--:B------:R-:W-:Y:S01]  /*61d0*/  IMAD R25, R82, R80.reuse, R25 ;  /* 0x0000005052197224 */ /* 0x080fe200078e0219 */
[----:B------:R-:W-:Y:S01]  /*61e0*/  SHF.L.U32 R126, R95, 0x8, RZ ;  /* 0x000000085f7e7819 */ /* 0x000fe200000006ff */
[----:B------:R-:W-:Y:S01]  /*61f0*/  IMAD R26, R85, R80, R26 ;  /* 0x00000050551a7224 */ /* 0x000fe200078e021a */
[----:B------:R-:W-:Y:S01]  /*6200*/  I2IP.S8.S32.SAT R160, R17, R16, R160 ;  /* 0x0000001011a07239 */ /* 0x000fe200000014a0 */
[----:B------:R-:W-:Y:S01]  /*6210*/  IMAD.MOV.U32 R81, RZ, RZ, R128 ;  /* 0x000000ffff517224 */ /* 0x000fe200078e0080 */
[----:B------:R-:W-:Y:S01]  /*6220*/  SHF.R.S32.HI R82, RZ, 0x18, R127 ;  /* 0x00000018ff527819 */ /* 0x000fe2000001147f */
[C---:B------:R-:W-:Y:S01]  /*6230*/  IMAD R29, R78.reuse, R33, RZ ;  /* 0x000000214e1d7224 */ /* 0x040fe200078e02ff */
[----:B------:R-:W-:Y:S01]  /*6240*/  I2IP.S8.S32.SAT R161, R27, R22, RZ ;  /* 0x000000161ba17239 */ /* 0x000fe200000014ff */
[----:B------:R-:W-:Y:S01]  /*6250*/  IMAD R31, R91, R80, R31 ;  /* 0x000000505b1f7224 */ /* 0x000fe200078e021f */
[----:B------:R-:W-:Y:S01]  /*6260*/  SHF.R.S32.HI R83, RZ, 0x18, R126 ;  /* 0x00000018ff537819 */ /* 0x000fe2000001147e */
[C---:B------:R-:W-:Y:S01]  /*6270*/  IMAD R30, R78.reuse, R34, RZ ;  /* 0x000000224e1e7224 */ /* 0x040fe200078e02ff */
[----:B------:R-:W-:Y:S01]  /*6280*/  I2IP.S8.S32.SAT R161, R21, R20, R161 ;  /* 0x0000001415a17239 */ /* 0x000fe200000014a1 */
[----:B------:R-:W-:Y:S01]  /*6290*/  IMAD R28, R81, R80, R28 ;  /* 0x00000050511c7224 */ /* 0x000fe200078e021c */
[----:B------:R-:W-:Y:S01]  /*62a0*/  SHF.R.S32.HI R92, RZ, 0x18, R95 ;  /* 0x00000018ff5c7819 */ /* 0x000fe2000001145f */
[----:B------:R-:W-:Y:S01]  /*62b0*/  IMAD R35, R78, R35, RZ ;  /* 0x000000234e237224 */ /* 0x000fe200078e02ff */
[----:B------:R-:W-:Y:S01]  /*62c0*/  I2IP.S8.S32.SAT R162, R31, R26, RZ ;  /* 0x0000001a1fa27239 */ /* 0x000fe200000014ff */
[----:B------:R-:W-:Y:S01]  /*62d0*/  IMAD R29, R82, R80, R29 ;  /* 0x00000050521d7224 */ /* 0x000fe200078e021d */
[----:B------:R-:W-:Y:S01]  /*62e0*/  MOV R81, R125 ;  /* 0x0000007d00517202 */ /* 0x000fe20000000f00 */
[----:B------:R-:W-:Y:S01]  /*62f0*/  IMAD R32, R78, R36, RZ ;  /* 0x000000244e207224 */ /* 0x000fe200078e02ff */
[----:B------:R-:W-:Y:S01]  /*6300*/  I2IP.S8.S32.SAT R162, R25, R24, R162 ;  /* 0x0000001819a27239 */ /* 0x000fe200000014a2 */
[-C--:B------:R-:W-:Y:S01]  /*6310*/  IMAD R30, R83, R80.reuse, R30 ;  /* 0x00000050531e7224 */ /* 0x080fe200078e021e */
[----:B------:R-:W-:Y:S01]  /*6320*/  SHF.L.U32 R123, R96, 0x8, RZ ;  /* 0x00000008607b7819 */ /* 0x000fe200000006ff */
[----:B------:R-:W-:Y:S01]  /*6330*/  IMAD R35, R92, R80, R35 ;  /* 0x000000505c237224 */ /* 0x000fe200078e0223 */
[----:B------:R-:W-:Y:S01]  /*6340*/  SHF.R.S32.HI R82, RZ, 0x18, R124 ;  /* 0x00000018ff527819 */ /* 0x000fe2000001147c */
[C---:B------:R-:W-:Y:S01]  /*6350*/  IMAD R33, R78.reuse, R37, RZ ;  /* 0x000000254e217224 */ /* 0x040fe200078e02ff */
[----:B------:R-:W-:Y:S01]  /*6360*/  MOV R83, R122 ;  /* 0x0000007a00537202 */ /* 0x000fe20000000f00 */
[----:B------:R-:W-:Y:S01]  /*6370*/  IMAD R32, R81, R80, R32 ;  /* 0x0000005051207224 */ /* 0x000fe200078e0220 */
[----:B------:R-:W-:Y:S01]  /*6380*/  SHF.R.S32.HI R81, RZ, 0x18, R123 ;  /* 0x00000018ff517819 */ /* 0x000fe2000001147b */
[C---:B------:R-:W-:Y:S01]  /*6390*/  IMAD R34, R78.reuse, R38, RZ ;  /* 0x000000264e227224 */ /* 0x040fe200078e02ff */
[----:B------:R-:W-:Y:S01]  /*63a0*/  SHF.R.S32.HI R93, RZ, 0x18, R96 ;  /* 0x00000018ff5d7819 */ /* 0x000fe20000011460 */
[----:B------:R-:W-:Y:S01]  /*63b0*/  IMAD R39, R78, R39, RZ ;  /* 0x000000274e277224 */ /* 0x000fe200078e02ff */
[----:B------:R-:W-:Y:S01]  /*63c0*/  I2IP.S8.S32.SAT R163, R35, R30, RZ ;  /* 0x0000001e23a37239 */ /* 0x000fe200000014ff */
[----:B------:R-:W-:Y:S01]  /*63d0*/  IMAD R33, R82, R80, R33 ;  /* 0x0000005052217224 */ /* 0x000fe200078e0221 */
[----:B------:R-:W-:Y:S01]  /*63e0*/  SHF.L.U32 R120, R97, 0x8, RZ ;  /* 0x0000000861787819 */ /* 0x000fe200000006ff */
[C---:B------:R-:W-:Y:S01]  /*63f0*/  IMAD R36, R78.reuse, R40, RZ ;  /* 0x000000284e247224 */ /* 0x040fe200078e02ff */
[----:B------:R-:W-:Y:S01]  /*6400*/  I2IP.S8.S32.SAT R163, R29, R28, R163 ;  /* 0x0000001c1da37239 */ /* 0x000fe200000014a3 */
[-C--:B------:R-:W-:Y:S01]  /*6410*/  IMAD R34, R81, R80.reuse, R34 ;  /* 0x0000005051227224 */ /* 0x080fe200078e0222 */
[----:B------:R-:W-:Y:S01]  /*6420*/  SHF.R.S32.HI R82, RZ, 0x18, R121 ;  /* 0x00000018ff527819 */ /* 0x000fe20000011479 */
[C---:B------:R-:W-:Y:S01]  /*6430*/  IMAD R37, R78.reuse, R41, RZ ;  /* 0x000000294e257224 */ /* 0x040fe200078e02ff */
[----:B------:R-:W-:Y:S01]  /*6440*/  MOV R81, R119 ;  /* 0x0000007700517202 */ /* 0x000fe20000000f00 */
[----:B------:R-:W-:Y:S01]  /*6450*/  IMAD R39, R93, R80, R39 ;  /* 0x000000505d277224 */ /* 0x000fe200078e0227 */
[----:B------:R-:W-:Y:S01]  /*6460*/  SHF.R.S32.HI R85, RZ, 0x18, R120 ;  /* 0x00000018ff557819 */ /* 0x000fe20000011478 */
[C---:B------:R-:W-:Y:S01]  /*6470*/  IMAD R38, R78.reuse, R42, RZ ;  /* 0x0000002a4e267224 */ /* 0x040fe200078e02ff */
[----:B------:R1:W-:Y:S01]  /*6480*/  STS.128 [R179+0x2200], R160 ;  /* 0x002200a0b3007388 */ /* 0x0003e20000000c00 */
[----:B------:R-:W-:Y:S01]  /*6490*/  IMAD R36, R83, R80, R36 ;  /* 0x0000005053247224 */ /* 0x000fe200078e0224 */
[----:B------:R-:W-:Y:S01]  /*64a0*/  I2IP.S8.S32.SAT R172, R39, R34, RZ ;  /* 0x0000002227ac7239 */ /* 0x000fe200000014ff */
[----:B------:R-:W-:Y:S01]  /*64b0*/  IMAD R43, R78, R43, RZ ;  /* 0x0000002b4e2b7224 */ /* 0x000fe200078e02ff */
[----:B------:R-:W-:Y:S01]  /*64c0*/  MOV R83, R116 ;  /* 0x0000007400537202 */ /* 0x000fe20000000f00 */
[----:B------:R-:W-:Y:S01]  /*64d0*/  IMAD R37, R82, R80, R37 ;  /* 0x0000005052257224 */ /* 0x000fe200078e0225 */
[----:B------:R-:W-:Y:S01]  /*64e0*/  I2IP.S8.S32.SAT R172, R33, R32, R172 ;  /* 0x0000002021ac7239 */ /* 0x000fe200000014ac */
[----:B------:R-:W-:Y:S01]  /*64f0*/  IMAD R40, R78, R44, RZ ;  /* 0x0000002c4e287224 */ /* 0x000fe200078e02ff */
[----:B------:R-:W-:Y:S01]  /*6500*/  SHF.R.S32.HI R82, RZ, 0x18, R118 ;  /* 0x00000018ff527819 */ /* 0x000fe20000011476 */
[-C--:B------:R-:W-:Y:S01]  /*6510*/  IMAD R38, R85, R80.reuse, R38 ;  /* 0x0000005055267224 */ /* 0x080fe200078e0226 */
[----:B------:R-:W-:Y:S01]  /*6520*/  SHF.L.U32 R117, R98, 0x8, RZ ;  /* 0x0000000862757819 */ /* 0x000fe200000006ff */
[-C--:B------:R-:W-:Y:S01]  /*6530*/  IMAD R43, R94, R80.reuse, R43 ;  /* 0x000000505e2b7224 */ /* 0x080fe200078e022b */
[----:B------:R-:W-:Y:S01]  /*6540*/  SHF.R.S32.HI R95, RZ, 0x18, R98 ;  /* 0x00000018ff5f7819 */ /* 0x000fe20000011462 */
[C---:B------:R-:W-:Y:S01]  /*6550*/  IMAD R41, R78.reuse, R45, RZ ;  /* 0x0000002d4e297224 */ /* 0x040fe200078e02ff */
[----:B------:R-:W-:Y:S01]  /*6560*/  SHF.R.S32.HI R85, RZ, 0x18, R114 ;  /* 0x00000018ff557819 */ /* 0x000fe20000011472 */
[----:B------:R-:W-:Y:S01]  /*6570*/  IMAD R40, R81, R80, R40 ;  /* 0x0000005051287224 */ /* 0x000fe200078e0228 */
[----:B------:R-:W-:Y:S01]  /*6580*/  SHF.R.S32.HI R81, RZ, 0x18, R117 ;  /* 0x00000018ff517819 */ /* 0x000fe20000011475 */
[C---:B------:R-:W-:Y:S01]  /*6590*/  IMAD R42, R78.reuse, R46, RZ ;  /* 0x0000002e4e2a7224 */ /* 0x040fe200078e02ff */
[----:B------:R-:W-:Y:S01]  /*65a0*/  I2IP.S8.S32.SAT R173, R43, R38, RZ ;  /* 0x000000262bad7239 */ /* 0x000fe200000014ff */
[----:B------:R-:W-:Y:S01]  /*65b0*/  IMAD R47, R78, R47, RZ ;  /* 0x0000002f4e2f7224 */ /* 0x000fe200078e02ff */
[----:B------:R-:W-:Y:S01]  /*65c0*/  SHF.R.S32.HI R96, RZ, 0x18, R99 ;  /* 0x00000018ff607819 */ /* 0x000fe20000011463 */
[----:B------:R-:W-:Y:S01]  /*65d0*/  IMAD R41, R82, R80, R41 ;  /* 0x0000005052297224 */ /* 0x000fe200078e0229 */
[----:B------:R-:W-:Y:S01]  /*65e0*/  I2IP.S8.S32.SAT R173, R37, R36, R173 ;  /* 0x0000002425ad7239 */ /* 0x000fe200000014ad */
[C---:B------:R-:W-:Y:S01]  /*65f0*/  IMAD R44, R78.reuse, R48, RZ ;  /* 0x000000304e2c7224 */ /* 0x040fe200078e02ff */
[----:B------:R-:W-:Y:S01]  /*6600*/  SHF.R.S32.HI R82, RZ, 0x18, R115 ;  /* 0x00000018ff527819 */ /* 0x000fe20000011473 */
[-C--:B------:R-:W-:Y:S01]  /*6610*/  IMAD R42, R81, R80.reuse, R42 ;  /* 0x00000050512a7224 */ /* 0x080fe200078e022a */
[----:B------:R-:W-:Y:S01]  /*6620*/  SHF.R.S32.HI R97, RZ, 0x18, R100 ;  /* 0x00000018ff617819 */ /* 0x000fe20000011464 */
[C---:B------:R-:W-:Y:S01]  /*6630*/  IMAD R45, R78.reuse, R49, RZ ;  /* 0x000000314e2d7224 */ /* 0x040fe200078e02ff */
[----:B------:R-:W-:Y:S01]  /*6640*/  SHF.R.S32.HI R98, RZ, 0x18, R101 ;  /* 0x00000018ff627819 */ /* 0x000fe20000011465 */
[----:B------:R-:W-:Y:S01]  /*6650*/  IMAD R47, R95, R80, R47 ;  /* 0x000000505f2f7224 */ /* 0x000fe200078e022f */
[----:B------:R-:W-:Y:S01]  /*6660*/  SHF.R.S32.HI R99, RZ, 0x18, R102 ;  /* 0x00000018ff637819 */ /* 0x000fe20000011466 */
[----:B------:R-:W-:Y:S01]  /*6670*/  IMAD R46, R78, R50, RZ ;  /* 0x000000324e2e7224 */ /* 0x000fe200078e02ff */
[----:B------:R-:W-:Y:S01]  /*6680*/  SHF.L.U32 R111, R100, 0x8, RZ ;  /* 0x00000008646f7819 */ /* 0x000fe200000006ff */
        /* <DEDUP_REMOVED lines=9> */
[----:B------:R-:W-:Y:S01]  /*6720*/  SHF.R.S32.HI R100, RZ, 0x18, R103 ;  /* 0x00000018ff647819 */ /* 0x000fe20000011467 */
[----:B------:R-:W-:Y:S01]  /*6730*/  IMAD.MOV.U32 R81, RZ, RZ, R113 ;  /* 0x000000ffff517224 */ /* 0x000fe200078e0071 */
[----:B------:R-:W-:Y:S01]  /*6740*/  SHF.L.U32 R108, R101, 0x8, RZ ;  /* 0x00000008656c7819 */ /* 0x000fe200000006ff */
[-C--:B------:R-:W-:Y:S01]  /*6750*/  IMAD R51, R96, R80.reuse, R51 ;  /* 0x0000005060337224 */ /* 0x080fe200078e0233 */
[----:B------:R-:W-:Y:S01]  /*6760*/  SHF.L.U32 R105, R102, 0x8, RZ ;  /* 0x0000000866697819 */ /* 0x000fe200000006ff */
[C---:B------:R-:W-:Y:S01]  /*6770*/  IMAD R49, R78.reuse, R53, RZ ;  /* 0x000000354e317224 */ /* 0x040fe200078e02ff */
[----:B------:R-:W-:Y:S01]  /*6780*/  SHF.L.U32 R102, R103, 0x10, RZ ;  /* 0x0000001067667819 */ /* 0x000fe200000006ff */
[----:B------:R-:W-:Y:S01]  /*6790*/  IMAD R48, R81, R80, R48 ;  /* 0x0000005051307224 */ /* 0x000fe200078e0230 */
[----:B------:R-:W-:Y:S01]  /*67a0*/  SHF.R.S32.HI R81, RZ, 0x18, R111 ;  /* 0x00000018ff517819 */ /* 0x000fe2000001146f */
[C---:B------:R-:W-:Y:S01]  /*67b0*/  IMAD R50, R78.reuse, R54, RZ ;  /* 0x000000364e327224 */ /* 0x040fe200078e02ff */
[----:B------:R-:W-:Y:S01]  /*67c0*/  I2IP.S8.S32.SAT R175, R51, R46, RZ ;  /* 0x0000002e33af7239 */ /* 0x000fe200000014ff */
[----:B------:R-:W-:Y:S01]  /*67d0*/  IMAD R55, R78, R55, RZ ;  /* 0x000000374e377224 */ /* 0x000fe200078e02ff */
[----:B------:R-:W-:Y:S01]  /*67e0*/  SHF.L.U32 R101, R103, 0x8, RZ ;  /* 0x0000000867657819 */ /* 0x000fe200000006ff */
[----:B------:R-:W-:Y:S01]  /*67f0*/  IMAD R49, R82, R80, R49 ;  /* 0x0000005052317224 */ /* 0x000fe200078e0231 */
[----:B------:R-:W-:Y:S01]  /*6800*/  I2IP.S8.S32.SAT R175, R45, R44, R175 ;  /* 0x0000002c2daf7239 */ /* 0x000fe200000014af */
[C---:B------:R-:W-:Y:S01]  /*6810*/  IMAD R52, R78.reuse, R56, RZ ;  /* 0x000000384e347224 */ /* 0x040fe200078e02ff */
[----:B------:R-:W-:Y:S01]  /*6820*/  SHF.R.S32.HI R82, RZ, 0x18, R109 ;  /* 0x00000018ff527819 */ /* 0x000fe2000001146d */
[-C--:B------:R-:W-:Y:S01]  /*6830*/  IMAD R50, R81, R80.reuse, R50 ;  /* 0x0000005051327224 */ /* 0x080fe200078e0232 */
[----:B------:R-:W-:Y:S01]  /*6840*/  SHF.R.S32.HI R81, RZ, 0x18, R108 ;  /* 0x00000018ff517819 */ /* 0x000fe2000001146c */
[C---:B------:R-:W-:Y:S01]  /*6850*/  IMAD R53, R78.reuse, R57, RZ ;  /* 0x000000394e357224 */ /* 0x040fe200078e02ff */
[----:B------:R1:W-:Y:S01]  /*6860*/  STS.128 [R178+0x2200], R172 ;  /* 0x002200acb2007388 */ /* 0x0003e20000000c00 */
[----:B------:R-:W-:Y:S02]  /*6870*/  IMAD R55, R97, R80, R55 ;  /* 0x0000005061377224 */ /* 0x000fe400078e0237 */
[C---:B------:R-:W-:Y:S02]  /*6880*/  IMAD R54, R78.reuse, R58, RZ ;  /* 0x0000003a4e367224 */ /* 0x040fe400078e02ff */
[----:B------:R-:W-:Y:S01]  /*6890*/  IMAD R52, R83, R80, R52 ;  /* 0x0000005053347224 */ /* 0x000fe200078e0234 */
[----:B------:R-:W-:Y:S01]  /*68a0*/  I2IP.S8.S32.SAT R192, R55, R50, RZ ;  /* 0x0000003237c07239 */ /* 0x000fe200000014ff */
[----:B------:R-:W-:Y:S01]  /*68b0*/  IMAD R59, R78, R59, RZ ;  /* 0x0000003b4e3b7224 */ /* 0x000fe200078e02ff */
[----:B------:R-:W-:Y:S01]  /*68c0*/  MOV R83, R107 ;  /* 0x0000006b00537202 */ /* 0x000fe20000000f00 */
[----:B------:R-:W-:Y:S01]  /*68d0*/  IMAD R53, R82, R80, R53 ;  /* 0x0000005052357224 */ /* 0x000fe200078e0235 */
[----:B------:R-:W-:Y:S01]  /*68e0*/  I2IP.S8.S32.SAT R192, R49, R48, R192 ;  /* 0x0000003031c07239 */ /* 0x000fe200000014c0 */
[C---:B------:R-:W-:Y:S01]  /*68f0*/  IMAD R56, R78.reuse, R60, RZ ;  /* 0x0000003c4e387224 */ /* 0x040fe200078e02ff */
[----:B------:R-:W-:Y:S01]  /*6900*/  SHF.R.S32.HI R82, RZ, 0x18, R106 ;  /* 0x00000018ff527819 */ /* 0x000fe2000001146a */
[-C--:B------:R-:W-:Y:S01]  /*6910*/  IMAD R54, R81, R80.reuse, R54 ;  /* 0x0000005051367224 */ /* 0x080fe200078e0236 */
[----:B------:R-:W-:Y:S01]  /*6920*/  SHF.R.S32.HI R81, RZ, 0x18, R105 ;  /* 0x00000018ff517819 */ /* 0x000fe20000011469 */
[----:B------:R-:W-:Y:S02]  /*6930*/  IMAD R57, R78, R61, RZ ;  /* 0x0000003d4e397224 */ /* 0x000fe400078e02ff */
[----:B------:R-:W-:Y:S02]  /*6940*/  IMAD R59, R98, R80, R59 ;  /* 0x00000050623b7224 */ /* 0x000fe400078e023b */
[C---:B------:R-:W-:Y:S02]  /*6950*/  IMAD R58, R78.reuse, R62, RZ ;  /* 0x0000003e4e3a7224 */ /* 0x040fe400078e02ff */
[----:B------:R-:W-:Y:S01]  /*6960*/  IMAD R56, R83, R80, R56 ;  /* 0x0000005053387224 */ /* 0x000fe200078e0238 */
[----:B------:R-:W-:Y:S01]  /*6970*/  I2IP.S8.S32.SAT R193, R59, R54, RZ ;  /* 0x000000363bc17239 */ /* 0x000fe200000014ff */
[----:B------:R-:W-:Y:S01]  /*6980*/  IMAD R63, R78, R63, RZ ;  /* 0x0000003f4e3f7224 */ /* 0x000fe200078e02ff */
[----:B------:R-:W-:Y:S01]  /*6990*/  MOV R83, R104 ;  /* 0x0000006800537202 */ /* 0x000fe20000000f00 */
[----:B------:R-:W-:Y:S01]  /*69a0*/  IMAD R57, R82, R80, R57 ;  /* 0x0000005052397224 */ /* 0x000fe200078e0239 */
[----:B------:R-:W-:Y:S01]  /*69b0*/  SHF.R.S32.HI R82, RZ, 0x18, R102 ;  /* 0x00000018ff527819 */ /* 0x000fe20000011466 */
[C---:B------:R-:W-:Y:S01]  /*69c0*/  IMAD R60, R78.reuse, R64, RZ ;  /* 0x000000404e3c7224 */ /* 0x040fe200078e02ff */
[----:B------:R-:W-:Y:S01]  /*69d0*/  I2IP.S8.S32.SAT R193, R53, R52, R193 ;  /* 0x0000003435c17239 */ /* 0x000fe200000014c1 */
[-C--:B------:R-:W-:Y:S01]  /*69e0*/  IMAD R58, R81, R80.reuse, R58 ;  /* 0x00000050513a7224 */ /* 0x080fe200078e023a */
[----:B------:R-:W-:Y:S01]  /*69f0*/  SHF.R.S32.HI R81, RZ, 0x18, R101 ;  /* 0x00000018ff517819 */ /* 0x000fe20000011465 */
[C---:B------:R-:W-:Y:S02]  /*6a00*/  IMAD R61, R78.reuse, R65, RZ ;  /* 0x000000414e3d7224 */ /* 0x040fe400078e02ff */
[-C--:B------:R-:W-:Y:S02]  /*6a10*/  IMAD R63, R99, R80.reuse, R63 ;  /* 0x00000050633f7224 */ /* 0x080fe400078e023f */
[----:B------:R-:W-:Y:S02]  /*6a20*/  IMAD R60, R83, R80, R60 ;  /* 0x00000050533c7224 */ /* 0x000fe400078e023c */
[----:B------:R-:W-:Y:S01]  /*6a30*/  IMAD R62, R78, R66, RZ ;  /* 0x000000424e3e7224 */ /* 0x000fe200078e02ff */
[----:B------:R-:W-:Y:S01]  /*6a40*/  I2IP.S8.S32.SAT R194, R63, R58, RZ ;  /* 0x0000003a3fc27239 */ /* 0x000fe200000014ff */
[----:B------:R-:W-:Y:S02]  /*6a50*/  IMAD R61, R82, R80, R61 ;  /* 0x00000050523d7224 */ /* 0x000fe400078e023d */
[----:B------:R-:W-:Y:S01]  /*6a60*/  IMAD R67, R78, R67, RZ ;  /* 0x000000434e437224 */ /* 0x000fe200078e02ff */
[----:B------:R-:W-:Y:S01]  /*6a70*/  I2IP.S8.S32.SAT R194, R57, R56, R194 ;  /* 0x0000003839c27239 */ /* 0x000fe200000014c2 */
[-C--:B------:R-:W-:Y:S02]  /*6a80*/  IMAD R62, R81, R80.reuse, R62 ;  /* 0x00000050513e7224 */ /* 0x080fe400078e023e */
[----:B------:R-:W-:Y:S05]  /*6a90*/  IMAD R67, R100, R80, R67 ;  /* 0x0000005064437224 */ /* 0x000fea00078e0243 */
[----:B------:R-:W-:Y:S04]  /*6aa0*/  I2IP.S8.S32.SAT R189, R67, R62, RZ ;  /* 0x0000003e43bd7239 */ /* 0x000fe800000014ff */
[----:B------:R-:W-:Y:S02]  /*6ab0*/  I2IP.S8.S32.SAT R195, R61, R60, R189 ;  /* 0x0000003c3dc37239 */ /* 0x000fe400000014bd */
[----:B------:R-:W-:Y:S03]  /*6ac0*/  IADD3 R189, PT, PT, R76, 0x1, RZ ;  /* 0x000000014cbd7810 */ /* 0x000fe60007ffe0ff */
[----:B------:R1:W-:Y:S01]  /*6ad0*/  STS.128 [R177+0x2200], R192 ;  /* 0x002200c0b1007388 */ /* 0x0003e20000000c00 */
[----:B------:R-:W-:Y:S01]  /*6ae0*/  @!PT LDS RZ, [RZ] ;  /* 0x00000000fffff984 */ /* 0x000fe20000000800 */
[----:B------:R-:W-:Y:S01]  /*6af0*/  @!PT LDS RZ, [RZ] ;  /* 0x00000000fffff984 */ /* 0x000fe20000000800 */
[----:B------:R-:W-:Y:S01]  /*6b00*/  @!PT LDS RZ, [RZ] ;  /* 0x00000000fffff984 */ /* 0x000fe20000000800 */
[----:B------:R-:W-:Y:S01]  /*6b10*/  @!PT LDS RZ, [RZ] ;  /* 0x00000000fffff984 */ /* 0x000fe20000000800 */
[----:B------:R3:W-:Y:S07]  /*6b20*/  MEMBAR.ALL.CTA ;  /* 0x0000000000007992 */ /* 0x0007ee0000008000 */
[----:B---3--:R-:W3:Y:S02]  /*6b30*/  FENCE.VIEW.ASYNC.S ;  /* 0x00000000000073c6 */ /* 0x008ee40000000000 */
[----:B---3--:R-:W-:Y:S06]  /*6b40*/  BAR.SYNC.DEFER_BLOCKING 0x1, 0x80 ;  /* 0x0042000000007b1d */ /* 0x008fec0000010000 */
[----:B------:R-:W-:Y:S05]  /*6b50*/  @P0 BRA `(.L_x_97) ;  /* 0x0000000000340947 */ /* 0x000fea0003800000 */
[----:B------:R-:W-:Y:S01]  /*6b60*/  UIADD3 UR12, UPT, UPT, UR43, 0x2200, URZ ;  /* 0x000022002b0c7890 */ /* 0x000fe2000fffe0ff */
[----:B------:R-:W-:Y:S01]  /*6b70*/  R2UR UR9, R165 ;  /* 0x00000000a50972ca */ /* 0x000fe200000e0000 */
[----:B------:R-:W-:Y:S01]  /*6b80*/  UIADD3 UR10, UP0, UPT, UR46, 0x680, URZ ;  /* 0x000006802e0a7890 */ /* 0x000fe2000ff1e0ff */
[----:B------:R-:W-:Y:S01]  /*6b90*/  R2UR UR8, R167 ;  /* 0x00000000a70872ca */ /* 0x000fe200000e0000 */
[----:B------:R-:W-:Y:S02]  /*6ba0*/  UMOV UR7, UR36 ;  /* 0x0000002400077c82 */ /* 0x000fe40008000000 */
[----:B------:R-:W-:Y:S01]  /*6bb0*/  IMAD.U32 R186, RZ, RZ, UR12 ;  /* 0x0000000cffba7e24 */ /* 0x000fe2000f8e00ff */
[----:B------:R-:W-:Y:S04]  /*6bc0*/  UIADD3.X UR11, UPT, UPT, URZ, UR47, URZ, UP0, !UPT ;  /* 0x0000002fff0b7290 */ /* 0x000fe800087fe4ff */
[----:B------:R-:W-:Y:S03]  /*6bd0*/  R2UR UR4, R186 ;  /* 0x00000000ba0472ca */ /* 0x000fe600000e0000 */
[----:B------:R-:W-:Y:S02]  /*6be0*/  USHF.L.U32 UR5, UR9, 0x6, URZ ;  /* 0x0000000609057899 */ /* 0x000fe400080006ff */
[----:B------:R-:W-:Y:S09]  /*6bf0*/  USHF.L.U32 UR6, UR8, 0x7, URZ ;  /* 0x0000000708067899 */ /* 0x000ff200080006ff */
[----:B------:R3:W-:Y:S01]  /*6c00*/  UTMASTG.3D [UR4], [UR10] ;  /* 0x000000040a0073b5 */ /* 0x0007e20008010000 */
[----:B------:R0:W-:Y:S01]  /*6c10*/  UTMACMDFLUSH ;  /* 0x00000000000079b7 */ /* 0x0001e20000000000 */
[----:B---3--:R-:W-:Y:S04]  /*6c20*/  DEPBAR.LE SB0, 0x0 ;  /* 0x000080000000791a */ /* 0x008fe80000000000 */
.L_x_97:
[----:B------:R-:W-:Y:S05]  /*6c30*/  BSYNC.RECONVERGENT B0 ;  /* 0x0000000000007941 */ /* 0x000fea0003800200 */
.L_x_96:
[----:B------:R-:W-:Y:S01]  /*6c40*/  BAR.SYNC.DEFER_BLOCKING 0x1, 0x80 ;  /* 0x0042000000007b1d */ /* 0x000fe20000010000 */
[----:B------:R-:W-:Y:S01]  /*6c50*/  ISETP.NE.AND P2, PT, R187, RZ, PT ;  /* 0x000000ffbb00720c */ /* 0x000fe20003f45270 */
[----:B------:R-:W-:Y:S01]  /*6c60*/  IMAD.IADD R165, R75, 0x1, R164 ;  /* 0x000000014ba57824 */ /* 0x000fe200078e02a4 */
[----:B------:R-:W-:Y:S01]  /*6c70*/  ISETP.NE.AND P0, PT, R188, 0x2, PT ;  /* 0x00000002bc00780c */ /* 0x000fe20003f05270 */
[----:B------:R-:W-:Y:S01]  /*6c80*/  IMAD.IADD R167, R77, 0x1, R166 ;  /* 0x000000014da77824 */ /* 0x000fe200078e02a6 */
[----:B------:R-:W-:Y:S02]  /*6c90*/  ISETP.NE.AND P1, PT, R189, 0x4, PT ;  /* 0x00000004bd00780c */ /* 0x000fe40003f25270 */
[----:B------:R-:W-:Y:S02]  /*6ca0*/  SEL R3, RZ, 0x1, P0 ;  /* 0x00000001ff037807 */ /* 0x000fe40000000000 */
[----:B------:R-:W-:Y:S02]  /*6cb0*/  SEL R0, RZ, 0x1, P1 ;  /* 0x00000001ff007807 */ /* 0x000fe40000800000 */
[----:B------:R-:W-:Y:S02]  /*6cc0*/  LOP3.LUT R184, R184, R3, RZ, 0x3c, !PT ;  /* 0x00000003b8b87212 */ /* 0x000fe400078e3cff */
[----:B------:R-:W-:Y:S02]  /*6cd0*/  LOP3.LUT R185, R185, R0, RZ, 0x3c, !PT ;  /* 0x00000000b9b97212 */ /* 0x000fe400078e3cff */
[----:B------:R-:W-:Y:S02]  /*6ce0*/  @P2 R2UR UR36, R182 ;  /* 0x00000000b62422ca */ /* 0x000fe400000e0000 */
[----:B------:R-:W-:Y:S02]  /*6cf0*/  SEL R188, R188, RZ, P0 ;  /* 0x000000ffbcbc7207 */ /* 0x000fe40000000000 */
[----:B------:R-:W-:Y:S01]  /*6d00*/  SEL R76, R189, RZ, P1 ;  /* 0x000000ffbd4c7207 */ /* 0x000fe20000800000 */
[----:B------:R-:W-:Y:S10]  /*6d10*/  @P2 BRA `(.L_x_98) ;  /* 0xffffffdc00342947 */ /* 0x000ff4000383ffff */
[----:B------:R-:W-:Y:S05]  /*6d20*/  EXIT ;  /* 0x000000000000794d */ /* 0x000fea0003800000 */
.L_x_19:
[----:B--2---:R2:W1:Y:S02]  /*6d30*/  SYNCS.PHASECHK.TRANS64.TRYWAIT P0, [R3+URZ+0x110], R2 ;  /* 0x00011002030075a7 */ /* 0x00446400080011ff */
[----:B-1----:R-:W-:Y:S05]  /*6d40*/  @!P0 NANOSLEEP.SYNCS 0x989680 ;  /* 0x009896800000895d */ /* 0x002fea0003900000 */
[----:B------:R-:W1:Y:S02]  /*6d50*/  @!P0 SYNCS.PHASECHK.TRANS64 P0, [R3+URZ+0x110], R2 ;  /* 0x00011002030085a7 */ /* 0x000e6400080010ff */
[----:B-1----:R-:W-:Y:S05]  /*6d60*/  @!P0 BRA `(.L_x_19) ;  /* 0xfffffffc00f08947 */ /* 0x002fea000383ffff */
[----:B------:R-:W-:Y:S05]  /*6d70*/  BRA `(.L_x_99) ;  /* 0xffffffa800247947 */ /* 0x000fea000383ffff */
.L_x_22:
[----:B-1----:R-:W-:-:S07]  /*6d80*/  MOV R2, UR33 ;  /* 0x0000002100027c02 */ /* 0x002fce0008000f00 */
.L_x_100:
[----:B-1----:R1:W2:Y:S02]  /*6d90*/  SYNCS.PHASECHK.TRANS64.TRYWAIT P0, [R2+URZ+0x40], R5 ;  /* 0x00004005020075a7 */ /* 0x0022a400080011ff */
[----:B--2---:R-:W-:Y:S05]  /*6da0*/  @!P0 NANOSLEEP.SYNCS 0x989680 ;  /* 0x009896800000895d */ /* 0x004fea0003900000 */
[----:B------:R-:W2:Y:S02]  /*6db0*/  @!P0 SYNCS.PHASECHK.TRANS64 P0, [R2+URZ+0x40], R5 ;  /* 0x00004005020085a7 */ /* 0x000ea400080010ff */
[----:B--2---:R-:W-:Y:S05]  /*6dc0*/  @!P0 BRA `(.L_x_100) ;  /* 0xfffffffc00f08947 */ /* 0x004fea000383ffff */
[----:B------:R-:W-:Y:S05]  /*6dd0*/  BRA `(.L_x_21) ;  /* 0xffffffa800747947 */ /* 0x000fea000383ffff */
.L_x_28:
[----:B-1----:R-:W-:-:S07]  /*6de0*/  MOV R2, UR17 ;  /* 0x0000001100027c02 */ /* 0x002fce0008000f00 */
.L_x_101:
[----:B-1----:R1:W2:Y:S02]  /*6df0*/  SYNCS.PHASECHK.TRANS64.TRYWAIT P0, [R2+URZ+0x40], R5 ;  /* 0x00004005020075a7 */ /* 0x0022a400080011ff */
[----:B--2---:R-:W-:Y:S05]  /*6e00*/  @!P0 NANOSLEEP.SYNCS 0x989680 ;  /* 0x009896800000895d */ /* 0x004fea0003900000 */
[----:B------:R-:W2:Y:S02]  /*6e10*/  @!P0 SYNCS.PHASECHK.TRANS64 P0, [R2+URZ+0x40], R5 ;  /* 0x00004005020085a7 */ /* 0x000ea400080010ff */
[----:B--2---:R-:W-:Y:S05]  /*6e20*/  @!P0 BRA `(.L_x_101) ;  /* 0xfffffffc00f08947 */ /* 0x004fea000383ffff */
[----:B------:R-:W-:Y:S05]  /*6e30*/  BRA `(.L_x_27) ;  /* 0xffffffac001c7947 */ /* 0x000fea000383ffff */
.L_x_32:
[----:B-1----:R1:W2:Y:S02]  /*6e40*/  SYNCS.PHASECHK.TRANS64.TRYWAIT P0, [R2+URZ+0xa0], R3 ;  /* 0x0000a003020075a7 */ /* 0x0022a400080011ff */
[----:B--2---:R-:W-:Y:S05]  /*6e50*/  @!P0 NANOSLEEP.SYNCS 0x989680 ;  /* 0x009896800000895d */ /* 0x004fea0003900000 */
[----:B------:R-:W2:Y:S02]  /*6e60*/  @!P0 SYNCS.PHASECHK.TRANS64 P0, [R2+URZ+0xa0], R3 ;  /* 0x0000a003020085a7 */ /* 0x000ea400080010ff */
[----:B--2---:R-:W-:Y:S05]  /*6e70*/  @!P0 BRA `(.L_x_32) ;  /* 0xfffffffc00f08947 */ /* 0x004fea000383ffff */
[----:B------:R-:W-:Y:S05]  /*6e80*/  BRA `(.L_x_102) ;  /* 0xffffffac00ac7947 */ /* 0x000fea000383ffff */
.L_x_36:
[----:B----4-:R-:W-:-:S07]  /*6e90*/  MOV R0, UR5 ;  /* 0x0000000500007c02 */ /* 0x010fce0008000f00 */
.L_x_103:
[----:B-1----:R1:W2:Y:S02]  /*6ea0*/  SYNCS.PHASECHK.TRANS64.TRYWAIT P0, [R0+URZ], R3 ;  /* 0x00000003000075a7 */ /* 0x0022a400080011ff */
[----:B--2---:R-:W-:Y:S05]  /*6eb0*/  @!P0 NANOSLEEP.SYNCS 0x989680 ;  /* 0x009896800000895d */ /* 0x004fea0003900000 */
[----:B------:R-:W2:Y:S02]  /*6ec0*/  @!P0 SYNCS.PHASECHK.TRANS64 P0, [R0+URZ], R3 ;  /* 0x00000003000085a7 */ /* 0x000ea400080010ff */
[----:B--2---:R-:W-:Y:S05]  /*6ed0*/  @!P0 BRA `(.L_x_103) ;  /* 0xfffffffc00f08947 */ /* 0x004fea000383ffff */
[----:B------:R-:W-:Y:S05]  /*6ee0*/  BRA `(.L_x_104) ;  /* 0xffffffb4001c7947 */ /* 0x000fea000383ffff */
.L_x_37:
[----:B----4-:R-:W-:-:S07]  /*6ef0*/  MOV R0, UR5 ;  /* 0x0000000500007c02 */ /* 0x010fce0008000f00 */
.L_x_105:
[----:B-1----:R1:W2:Y:S02]  /*6f00*/  SYNCS.PHASECHK.TRANS64.TRYWAIT P0, [R0+URZ], R3 ;  /* 0x00000003000075a7 */ /* 0x0022a400080011ff */
[----:B--2---:R-:W-:Y:S05]  /*6f10*/  @!P0 NANOSLEEP.SYNCS 0x989680 ;  /* 0x009896800000895d */ /* 0x004fea0003900000 */
[----:B------:R-:W2:Y:S02]  /*6f20*/  @!P0 SYNCS.PHASECHK.TRANS64 P0, [R0+URZ], R3 ;  /* 0x00000003000085a7 */ /* 0x000ea400080010ff */
[----:B--2---:R-:W-:Y:S05]  /*6f30*/  @!P0 BRA `(.L_x_105) ;  /* 0xfffffffc00f08947 */ /* 0x004fea000383ffff */
[----:B------:R-:W-:Y:S05]  /*6f40*/  BRA `(.L_x_106) ;  /* 0xffffffb400287947 */ /* 0x000fea000383ffff */
.L_x_38:
[----:B----4-:R-:W-:-:S07]  /*6f50*/  MOV R0, UR5 ;  /* 0x0000000500007c02 */ /* 0x010fce0008000f00 */
.L_x_107:
[----:B-1----:R1:W2:Y:S02]  /*6f60*/  SYNCS.PHASECHK.TRANS64.TRYWAIT P0, [R0+URZ], R3 ;  /* 0x00000003000075a7 */ /* 0x0022a400080011ff */
[----:B--2---:R-:W-:Y:S05]  /*6f70*/  @!P0 NANOSLEEP.SYNCS 0x989680 ;  /* 0x009896800000895d */ /* 0x004fea0003900000 */
[----:B------:R-:W2:Y:S02]  /*6f80*/  @!P0 SYNCS.PHASECHK.TRANS64 P0, [R0+URZ], R3 ;  /* 0x00000003000085a7 */ /* 0x000ea400080010ff */
[----:B--2---:R-:W-:Y:S05]  /*6f90*/  @!P0 BRA `(.L_x_107) ;  /* 0xfffffffc00f08947 */ /* 0x004fea000383ffff */
[----:B------:R-:W-:Y:S05]  /*6fa0*/  BRA `(.L_x_108) ;  /* 0xffffffb400347947 */ /* 0x000fea000383ffff */
.L_x_39:
[----:B----4-:R-:W-:-:S07]  /*6fb0*/  MOV R0, UR5 ;  /* 0x0000000500007c02 */ /* 0x010fce0008000f00 */
.L_x_109:
[----:B-1----:R1:W2:Y:S02]  /*6fc0*/  SYNCS.PHASECHK.TRANS64.TRYWAIT P0, [R0+URZ], R3 ;  /* 0x00000003000075a7 */ /* 0x0022a400080011ff */
[----:B--2---:R-:W-:Y:S05]  /*6fd0*/  @!P0 NANOSLEEP.SYNCS 0x989680 ;  /* 0x009896800000895d */ /* 0x004fea0003900000 */
[----:B------:R-:W2:Y:S02]  /*6fe0*/  @!P0 SYNCS.PHASECHK.TRANS64 P0, [R0+URZ], R3 ;  /* 0x00000003000085a7 */ /* 0x000ea400080010ff */
[----:B--2---:R-:W-:Y:S05]  /*6ff0*/  @!P0 BRA `(.L_x_109) ;  /* 0xfffffffc00f08947 */ /* 0x004fea000383ffff */
[----:B------:R-:W-:Y:S05]  /*7000*/  BRA `(.L_x_110) ;  /* 0xffffffb400407947 */ /* 0x000fea000383ffff */
.L_x_40:
[----:B----4-:R-:W-:-:S07]  /*7010*/  MOV R0, UR5 ;  /* 0x0000000500007c02 */ /* 0x010fce0008000f00 */
.L_x_111:
[----:B-1----:R1:W2:Y:S02]  /*7020*/  SYNCS.PHASECHK.TRANS64.TRYWAIT P0, [R0+URZ], R3 ;  /* 0x00000003000075a7 */ /* 0x0022a400080011ff */
[----:B--2---:R-:W-:Y:S05]  /*7030*/  @!P0 NANOSLEEP.SYNCS 0x989680 ;  /* 0x009896800000895d */ /* 0x004fea0003900000 */
[----:B------:R-:W2:Y:S02]  /*7040*/  @!P0 SYNCS.PHASECHK.TRANS64 P0, [R0+URZ], R3 ;  /* 0x00000003000085a7 */ /* 0x000ea400080010ff */
[----:B--2---:R-:W-:Y:S05]  /*7050*/  @!P0 BRA `(.L_x_111) ;  /* 0xfffffffc00f08947 */ /* 0x004fea000383ffff */
[----:B------:R-:W-:Y:S05]  /*7060*/  BRA `(.L_x_112) ;  /* 0xffffffb4004c7947 */ /* 0x000fea000383ffff */
.L_x_41:
[----:B----4-:R-:W-:-:S07]  /*7070*/  MOV R0, UR5 ;  /* 0x0000000500007c02 */ /* 0x010fce0008000f00 */
.L_x_113:
[----:B-1----:R1:W2:Y:S02]  /*7080*/  SYNCS.PHASECHK.TRANS64.TRYWAIT P0, [R0+URZ], R3 ;  /* 0x00000003000075a7 */ /* 0x0022a400080011ff */
[----:B--2---:R-:W-:Y:S05]  /*7090*/  @!P0 NANOSLEEP.SYNCS 0x989680 ;  /* 0x009896800000895d */ /* 0x004fea0003900000 */
[----:B------:R-:W2:Y:S02]  /*70a0*/  @!P0 SYNCS.PHASECHK.TRANS64 P0, [R0+URZ], R3 ;  /* 0x00000003000085a7 */ /* 0x000ea400080010ff */
[----:B--2---:R-:W-:Y:S05]  /*70b0*/  @!P0 BRA `(.L_x_113) ;  /* 0xfffffffc00f08947 */ /* 0x004fea000383ffff */
[----:B------:R-:W-:Y:S05]  /*70c0*/  BRA `(.L_x_114) ;  /* 0xffffffb400587947 */ /* 0x000fea000383ffff */
.L_x_42:
[----:B----4-:R-:W-:-:S07]  /*70d0*/  MOV R0, UR5 ;  /* 0x0000000500007c02 */ /* 0x010fce0008000f00 */
.L_x_115:
[----:B-1----:R1:W2:Y:S02]  /*70e0*/  SYNCS.PHASECHK.TRANS64.TRYWAIT P0, [R0+URZ], R3 ;  /* 0x00000003000075a7 */ /* 0x0022a400080011ff */
[----:B--2---:R-:W-:Y:S05]  /*70f0*/  @!P0 NANOSLEEP.SYNCS 0x989680 ;  /* 0x009896800000895d */ /* 0x004fea0003900000 */
[----:B------:R-:W2:Y:S02]  /*7100*/  @!P0 SYNCS.PHASECHK.TRANS64 P0, [R0+URZ], R3 ;  /* 0x00000003000085a7 */ /* 0x000ea400080010ff */
[----:B--2---:R-:W-:Y:S05]  /*7110*/  @!P0 BRA `(.L_x_115) ;  /* 0xfffffffc00f08947 */ /* 0x004fea000383ffff */
[----:B------:R-:W-:Y:S05]  /*7120*/  BRA `(.L_x_116) ;  /* 0xffffffb400647947 */ /* 0x000fea000383ffff */
.L_x_45:
[----:B-1----:R1:W2:Y:S02]  /*7130*/  SYNCS.PHASECHK.TRANS64.TRYWAIT P0, [R0+URZ+0x100], R5 ;  /* 0x00010005000075a7 */ /* 0x0022a400080011ff */
[----:B--2---:R-:W-:Y:S05]  /*7140*/  @!P0 NANOSLEEP.SYNCS 0x989680 ;  /* 0x009896800000895d */ /* 0x004fea0003900000 */
[----:B------:R-:W2:Y:S02]  /*7150*/  @!P0 SYNCS.PHASECHK.TRANS64 P0, [R0+URZ+0x100], R5 ;  /* 0x00010005000085a7 */ /* 0x000ea400080010ff */
[----:B--2---:R-:W-:Y:S05]  /*7160*/  @!P0 BRA `(.L_x_45) ;  /* 0xfffffffc00f08947 */ /* 0x004fea000383ffff */
[----:B------:R-:W-:Y:S05]  /*7170*/  BRA `(.L_x_117) ;  /* 0xffffffb400c07947 */ /* 0x000fea000383ffff */
.L_x_46:
[----:B------:R-:W-:-:S07]  /*7180*/  MOV R0, UR5 ;  /* 0x0000000500007c02 */ /* 0x000fce0008000f00 */
.L_x_118:
[----:B-1----:R1:W2:Y:S02]  /*7190*/  SYNCS.PHASECHK.TRANS64.TRYWAIT P0, [R0+URZ+0xb0], R5 ;  /* 0x0000b005000075a7 */ /* 0x0022a400080011ff */
[----:B--2---:R-:W-:Y:S05]  /*71a0*/  @!P0 NANOSLEEP.SYNCS 0x989680 ;  /* 0x009896800000895d */ /* 0x004fea0003900000 */
[----:B------:R-:W2:Y:S02]  /*71b0*/  @!P0 SYNCS.PHASECHK.TRANS64 P0, [R0+URZ+0xb0], R5 ;  /* 0x0000b005000085a7 */ /* 0x000ea400080010ff */
[----:B--2---:R-:W-:Y:S05]  /*71c0*/  @!P0 BRA `(.L_x_118) ;  /* 0xfffffffc00f08947 */ /* 0x004fea000383ffff */
[----:B------:R-:W-:Y:S05]  /*71d0*/  BRA `(.L_x_119) ;  /* 0xffffffb400d07947 */ /* 0x000fea000383ffff */
.L_x_47:
[----:B-1----:R1:W2:Y:S02]  /*71e0*/  SYNCS.PHASECHK.TRANS64.TRYWAIT P1, [R0+URZ+0xa0], R5 ;  /* 0x0000a005000075a7 */ /* 0x0022a400080211ff */
[----:B--2---:R-:W-:Y:S05]  /*71f0*/  @!P1 NANOSLEEP.SYNCS 0x989680 ;  /* 0x009896800000995d */ /* 0x004fea0003900000 */
[----:B------:R-:W2:Y:S02]  /*7200*/  @!P1 SYNCS.PHASECHK.TRANS64 P1, [R0+URZ+0xa0], R5 ;  /* 0x0000a005000095a7 */ /* 0x000ea400080210ff */
[----:B--2---:R-:W-:Y:S05]  /*7210*/  @!P1 BRA `(.L_x_47) ;  /* 0xfffffffc00f09947 */ /* 0x004fea000383ffff */
[----:B------:R-:W-:Y:S05]  /*7220*/  BRA `(.L_x_120) ;  /* 0xffffffb800007947 */ /* 0x000fea000383ffff */
.L_x_50:
[----:B------:R-:W-:-:S07]  /*7230*/  MOV R0, UR5 ;  /* 0x0000000500007c02 */ /* 0x000fce0008000f00 */
.L_x_121:
[----:B-1----:R1:W2:Y:S02]  /*7240*/  SYNCS.PHASECHK.TRANS64.TRYWAIT P0, [R0+URZ+0xb0], R3 ;  /* 0x0000b003000075a7 */ /* 0x0022a400080011ff */
[----:B--2---:R-:W-:Y:S05]  /*7250*/  @!P0 NANOSLEEP.SYNCS 0x989680 ;  /* 0x009896800000895d */ /* 0x004fea0003900000 */
[----:B------:R-:W2:Y:S02]  /*7260*/  @!P0 SYNCS.PHASECHK.TRANS64 P0, [R0+URZ+0xb0], R3 ;  /* 0x0000b003000085a7 */ /* 0x000ea400080010ff */
[----:B--2---:R-:W-:Y:S05]  /*7270*/  @!P0 BRA `(.L_x_121) ;  /* 0xfffffffc00f08947 */ /* 0x004fea000383ffff */
[----:B------:R-:W-:Y:S05]  /*7280*/  BRA `(.L_x_49) ;  /* 0xffffffb800547947 */ /* 0x000fea000383ffff */
.L_x_57:
[----:B-1----:R1:W2:Y:S02]  /*7290*/  SYNCS.PHASECHK.TRANS64.TRYWAIT P1, [R0+URZ+0xa0], R5 ;  /* 0x0000a005000075a7 */ /* 0x0022a400080211ff */
[----:B--2---:R-:W-:Y:S05]  /*72a0*/  @!P1 NANOSLEEP.SYNCS 0x989680 ;  /* 0x009896800000995d */ /* 0x004fea0003900000 */
[----:B------:R-:W2:Y:S02]  /*72b0*/  @!P1 SYNCS.PHASECHK.TRANS64 P1, [R0+URZ+0xa0], R5 ;  /* 0x0000a005000095a7 */ /* 0x000ea400080210ff */
[----:B--2---:R-:W-:Y:S05]  /*72c0*/  @!P1 BRA `(.L_x_57) ;  /* 0xfffffffc00f09947 */ /* 0x004fea000383ffff */
[----:B------:R-:W-:Y:S05]  /*72d0*/  BRA `(.L_x_122) ;  /* 0xffffffbc00c07947 */ /* 0x000fea000383ffff */
.L_x_58:
[----:B------:R-:W-:-:S07]  /*72e0*/  MOV R3, UR7 ;  /* 0x0000000700037c02 */ /* 0x000fce0008000f00 */
.L_x_123:
[----:B-1----:R1:W2:Y:S02]  /*72f0*/  SYNCS.PHASECHK.TRANS64.TRYWAIT P0, [R3+URZ+0xe0], R0 ;  /* 0x0000e000030075a7 */ /* 0x0022a400080011ff */
[----:B--2---:R-:W-:Y:S05]  /*7300*/  @!P0 NANOSLEEP.SYNCS 0x989680 ;  /* 0x009896800000895d */ /* 0x004fea0003900000 */
[----:B------:R-:W2:Y:S02]  /*7310*/  @!P0 SYNCS.PHASECHK.TRANS64 P0, [R3+URZ+0xe0], R0 ;  /* 0x0000e000030085a7 */ /* 0x000ea400080010ff */
[----:B--2---:R-:W-:Y:S05]  /*7320*/  @!P0 BRA `(.L_x_123) ;  /* 0xfffffffc00f08947 */ /* 0x004fea000383ffff */
[----:B------:R-:W-:Y:S05]  /*7330*/  BRA `(.L_x_124) ;  /* 0xffffffbc00f87947 */ /* 0x000fea000383ffff */
.L_x_61:
[----:B------:R-:W-:Y:S07]  /*7340*/  MOV R0, UR6 ;  /* 0x0000000600007c02 */ /* 0x000fee0008000f00 */
.L_x_125:
[----:B-1----:R1:W2:Y:S02]  /*7350*/  SYNCS.PHASECHK.TRANS64.TRYWAIT P0, [R0+URZ], R3 ;  /* 0x00000003000075a7 */ /* 0x0022a400080011ff */
[----:B--2---:R-:W-:Y:S05]  /*7360*/  @!P0 NANOSLEEP.SYNCS 0x989680 ;  /* 0x009896800000895d */ /* 0x004fea0003900000 */
[----:B------:R-:W2:Y:S02]  /*7370*/  @!P0 SYNCS.PHASECHK.TRANS64 P0, [R0+URZ], R3 ;  /* 0x00000003000085a7 */ /* 0x000ea400080010ff */
[----:B--2---:R-:W-:Y:S05]  /*7380*/  @!P0 BRA `(.L_x_125) ;  /* 0xfffffffc00f08947 */ /* 0x004fea000383ffff */
[----:B------:R-:W-:Y:S05]  /*7390*/  BRA `(.L_x_60) ;  /* 0xffffffc000147947 */ /* 0x000fea000383ffff */
.L_x_64:
[----:B------:R-:W-:-:S07]  /*73a0*/  MOV R0, UR6 ;  /* 0x0000000600007c02 */ /* 0x000fce0008000f00 */
.L_x_126:
[----:B--2---:R2:W4:Y:S02]  /*73b0*/  SYNCS.PHASECHK.TRANS64.TRYWAIT P0, [R0+URZ], R3 ;  /* 0x00000003000075a7 */ /* 0x00452400080011ff */
[----:B----4-:R-:W-:Y:S05]  /*73c0*/  @!P0 NANOSLEEP.SYNCS 0x989680 ;  /* 0x009896800000895d */ /* 0x010fea0003900000 */
[----:B------:R-:W4:Y:S02]  /*73d0*/  @!P0 SYNCS.PHASECHK.TRANS64 P0, [R0+URZ], R3 ;  /* 0x00000003000085a7 */ /* 0x000f2400080010ff */
[----:B----4-:R-:W-:Y:S05]  /*73e0*/  @!P0 BRA `(.L_x_126) ;  /* 0xfffffffc00f08947 */ /* 0x010fea000383ffff */
[----:B------:R-:W-:Y:S05]  /*73f0*/  BRA `(.L_x_127) ;  /* 0xffffffc000f07947 */ /* 0x000fea000383ffff */
.L_x_65:
[----:B------:R-:W-:-:S07]  /*7400*/  MOV R0, UR6 ;  /* 0x0000000600007c02 */ /* 0x000fce0008000f00 */
.L_x_128:
[----:B-1----:R1:W2:Y:S02]  /*7410*/  SYNCS.PHASECHK.TRANS64.TRYWAIT P0, [R0+URZ], R3 ;  /* 0x00000003000075a7 */ /* 0x0022a400080011ff */
[----:B--2---:R-:W-:Y:S05]  /*7420*/  @!P0 NANOSLEEP.SYNCS 0x989680 ;  /* 0x009896800000895d */ /* 0x004fea0003900000 */
[----:B------:R-:W2:Y:S02]  /*7430*/  @!P0 SYNCS.PHASECHK.TRANS64 P0, [R0+URZ], R3 ;  /* 0x00000003000085a7 */ /* 0x000ea400080010ff */
[----:B--2---:R-:W-:Y:S05]  /*7440*/  @!P0 BRA `(.L_x_128) ;  /* 0xfffffffc00f08947 */ /* 0x004fea000383ffff */
[----:B------:R-:W-:Y:S05]  /*7450*/  BRA `(.L_x_129) ;  /* 0xffffffc000fc7947 */ /* 0x000fea000383ffff */
.L_x_66:
[----:B------:R-:W-:-:S07]  /*7460*/  MOV R0, UR6 ;  /* 0x0000000600007c02 */ /* 0x000fce0008000f00 */
.L_x_130:
[----:B-1----:R1:W2:Y:S02]  /*7470*/  SYNCS.PHASECHK.TRANS64.TRYWAIT P0, [R0+URZ], R3 ;  /* 0x00000003000075a7 */ /* 0x0022a400080011ff */
[----:B--2---:R-:W-:Y:S05]  /*7480*/  @!P0 NANOSLEEP.SYNCS 0x989680 ;  /* 0x009896800000895d */ /* 0x004fea0003900000 */
[----:B------:R-:W2:Y:S02]  /*7490*/  @!P0 SYNCS.PHASECHK.TRANS64 P0, [R0+URZ], R3 ;  /* 0x00000003000085a7 */ /* 0x000ea400080010ff */
[----:B--2---:R-:W-:Y:S05]  /*74a0*/  @!P0 BRA `(.L_x_130) ;  /* 0xfffffffc00f08947 */ /* 0x004fea000383ffff */
[----:B------:R-:W-:Y:S05]  /*74b0*/  BRA `(.L_x_131) ;  /* 0xffffffc400087947 */ /* 0x000fea000383ffff */
.L_x_67:
[----:B------:R-:W-:-:S07]  /*74c0*/  MOV R0, UR7 ;  /* 0x0000000700007c02 */ /* 0x000fce0008000f00 */
.L_x_132:
[----:B-1----:R1:W2:Y:S02]  /*74d0*/  SYNCS.PHASECHK.TRANS64.TRYWAIT P0, [R0+URZ], R3 ;  /* 0x00000003000075a7 */ /* 0x0022a400080011ff */
[----:B--2---:R-:W-:Y:S05]  /*74e0*/  @!P0 NANOSLEEP.SYNCS 0x989680 ;  /* 0x009896800000895d */ /* 0x004fea0003900000 */
[----:B------:R-:W2:Y:S02]  /*74f0*/  @!P0 SYNCS.PHASECHK.TRANS64 P0, [R0+URZ], R3 ;  /* 0x00000003000085a7 */ /* 0x000ea400080010ff */
[----:B--2---:R-:W-:Y:S05]  /*7500*/  @!P0 BRA `(.L_x_132) ;  /* 0xfffffffc00f08947 */ /* 0x004fea000383ffff */
[----:B------:R-:W-:Y:S05]  /*7510*/  BRA `(.L_x_133) ;  /* 0xffffffc400147947 */ /* 0x000fea000383ffff */
.L_x_72:
[----:B---3--:R3:W1:Y:S02]  /*7520*/  SYNCS.PHASECHK.TRANS64.TRYWAIT P0, [R0+URZ+0xa0], R3 ;  /* 0x0000a003000075a7 */ /* 0x00866400080011ff */
[----:B-1----:R-:W-:Y:S05]  /*7530*/  @!P0 NANOSLEEP.SYNCS 0x989680 ;  /* 0x009896800000895d */ /* 0x002fea0003900000 */
[----:B------:R-:W1:Y:S02]  /*7540*/  @!P0 SYNCS.PHASECHK.TRANS64 P0, [R0+URZ+0xa0], R3 ;  /* 0x0000a003000085a7 */ /* 0x000e6400080010ff */
[----:B-1----:R-:W-:Y:S05]  /*7550*/  @!P0 BRA `(.L_x_72) ;  /* 0xfffffffc00f08947 */ /* 0x002fea000383ffff */
[----:B------:R-:W-:Y:S05]  /*7560*/  BRA `(.L_x_134) ;  /* 0xffffffc800107947 */ /* 0x000fea000383ffff */
.L_x_75:
[----:B------:R-:W-:Y:S07]  /*7570*/  MOV R0, UR6 ;  /* 0x0000000600007c02 */ /* 0x000fee0008000f00 */
.L_x_135:
[----:B-1----:R1:W3:Y:S02]  /*7580*/  SYNCS.PHASECHK.TRANS64.TRYWAIT P0, [R0+URZ+0x98], R3 ;  /* 0x00009803000075a7 */ /* 0x0022e400080011ff */
[----:B---3--:R-:W-:Y:S05]  /*7590*/  @!P0 NANOSLEEP.SYNCS 0x989680 ;  /* 0x009896800000895d */ /* 0x008fea0003900000 */
[----:B------:R-:W3:Y:S02]  /*75a0*/  @!P0 SYNCS.PHASECHK.TRANS64 P0, [R0+URZ+0x98], R3 ;  /* 0x00009803000085a7 */ /* 0x000ee400080010ff */
[----:B---3--:R-:W-:Y:S05]  /*75b0*/  @!P0 BRA `(.L_x_135) ;  /* 0xfffffffc00f08947 */ /* 0x008fea000383ffff */
[----:B------:R-:W-:Y:S05]  /*75c0*/  BRA `(.L_x_74) ;  /* 0xffffffc800fc7947 */ /* 0x000fea000383ffff */
.L_x_78:
[----:B------:R-:W-:Y:S07]  /*75d0*/  MOV R3, UR6 ;  /* 0x0000000600037c02 */ /* 0x000fee0008000f00 */
.L_x_136:
[----:B-1----:R1:W2:Y:S02]  /*75e0*/  SYNCS.PHASECHK.TRANS64.TRYWAIT P2, [R3+URZ+0x88], R26 ;  /* 0x0000881a030075a7 */ /* 0x0022a400080411ff */
[----:B--2---:R-:W-:Y:S05]  /*75f0*/  @!P2 NANOSLEEP.SYNCS 0x989680 ;  /* 0x009896800000a95d */ /* 0x004fea0003900000 */
[----:B------:R-:W2:Y:S02]  /*7600*/  @!P2 SYNCS.PHASECHK.TRANS64 P2, [R3+URZ+0x88], R26 ;  /* 0x0000881a0300a5a7 */ /* 0x000ea400080410ff */
[----:B--2---:R-:W-:Y:S05]  /*7610*/  @!P2 BRA `(.L_x_136) ;  /* 0xfffffffc00f0a947 */ /* 0x004fea000383ffff */
[----:B------:R-:W-:Y:S05]  /*7620*/  BRA `(.L_x_137) ;  /* 0xffffffcc00907947 */ /* 0x000fea000383ffff */
.L_x_81:
[----:B--2---:R2:W4:Y:S02]  /*7630*/  SYNCS.PHASECHK.TRANS64.TRYWAIT P0, [R0+URZ+0xa0], R3 ;  /* 0x0000a003000075a7 */ /* 0x00452400080011ff */
[----:B----4-:R-:W-:Y:S05]  /*7640*/  @!P0 NANOSLEEP.SYNCS 0x989680 ;  /* 0x009896800000895d */ /* 0x010fea0003900000 */
[----:B------:R-:W4:Y:S02]  /*7650*/  @!P0 SYNCS.PHASECHK.TRANS64 P0, [R0+URZ+0xa0], R3 ;  /* 0x0000a003000085a7 */ /* 0x000f2400080010ff */
[----:B----4-:R-:W-:Y:S05]  /*7660*/  @!P0 BRA `(.L_x_81) ;  /* 0xfffffffc00f08947 */ /* 0x010fea000383ffff */
[----:B------:R-:W-:Y:S05]  /*7670*/  BRA `(.L_x_138) ;  /* 0xffffffd000f07947 */ /* 0x000fea000383ffff */
.L_x_92:
[----:B-1----:R-:W-:Y:S04]  /*7680*/  MOV R0, UR43 ;  /* 0x0000002b00007c02 */ /* 0x002fe80008000f00 */
[----:B------:R1:W2:Y:S03]  /*7690*/  SYNCS.PHASECHK.TRANS64.TRYWAIT P1, [R0+URZ+0x80], R3 ;  /* 0x00008003000075a7 */ /* 0x0002a600080211ff */
[----:B--2---:R-:W-:Y:S05]  /*76a0*/  @!P1 NANOSLEEP.SYNCS 0x989680 ;  /* 0x009896800000995d */ /* 0x004fea0003900000 */
[----:B------:R-:W2:Y:S02]  /*76b0*/  @!P1 SYNCS.PHASECHK.TRANS64 P1, [R0+URZ+0x80], R3 ;  /* 0x00008003000095a7 */ /* 0x000ea400080210ff */
[----:B--2---:R-:W-:Y:S05]  /*76c0*/  @!P1 BRA `(.L_x_92) ;  /* 0xfffffffc00ec9947 */ /* 0x004fea000383ffff */
[----:B------:R-:W-:Y:S05]  /*76d0*/  BRA `(.L_x_91) ;  /* 0xffffffdc00ec7947 */ /* 0x000fea000383ffff */
.L_x_94:
[----:B------:R1:W1:Y:S02]  /*76e0*/  SYNCS.PHASECHK.TRANS64.TRYWAIT P1, [R148+URZ+0xc0], R5 ;  /* 0x0000c005940075a7 */ /* 0x00026400080211ff */
[----:B-1----:R-:W-:Y:S05]  /*76f0*/  @!P1 NANOSLEEP.SYNCS 0x989680 ;  /* 0x009896800000995d */ /* 0x002fea0003900000 */
[----:B------:R-:W1:Y:S02]  /*7700*/  @!P1 SYNCS.PHASECHK.TRANS64 P1, [R148+URZ+0xc0], R5 ;  /* 0x0000c005940095a7 */ /* 0x000e6400080210ff */
[----:B-1----:R-:W-:Y:S05]  /*7710*/  @!P1 BRA `(.L_x_94) ;  /* 0xfffffffc00f09947 */ /* 0x002fea000383ffff */
[----:B------:R-:W-:Y:S05]  /*7720*/  BRA `(.L_x_93) ;  /* 0xffffffe000307947 */ /* 0x000fea000383ffff */
        .weak           $__internal_0_$__cuda_sm10x_tcgen05_guardrail_trap_col_being_dealloced_not_returned_by_alloc
        .type           $__internal_0_$__cuda_sm10x_tcgen05_guardrail_trap_col_being_dealloced_not_returned_by_alloc,@function
        .size           $__internal_0_$__cuda_sm10x_tcgen05_guardrail_trap_col_being_dealloced_not_returned_by_alloc,($__internal_1_$__cuda_sm10x_tcgen05_guardrail_trap_phase_invalid_during_alloc - $__internal_0_$__cuda_sm10x_tcgen05_guardrail_trap_col_being_dealloced_not_returned_by_alloc)
$__internal_0_$__cuda_sm10x_tcgen05_guardrail_trap_col_being_dealloced_not_returned_by_alloc:
[----:B------:R-:W-:Y:S05]  /*7730*/  BPT.TRAP 0x1 ;  /* 0x000000040000795c */ /* 0x000fea0000300000 */
[----:B------:R-:W-:-:S04]  /*7740*/  HFMA2 R3, -RZ, RZ, 0, 0 ;  /* 0x00000000ff037431 */ /* 0x000fc800000001ff */
[----:B------:R-:W-:Y:S05]  /*7750*/  RET.REL.NODEC R2 `(_ZN7cutlass13device_kernelINS_4gemm6kernel13GemmUniversalIN4cute5tupleIJiiiiEEENS1_10collective13CollectiveMmaINS1_35MainloopSm100TmaUmmaWarpSpecializedILi8ELi2ELi4ENS5_IJNS4_1CILi1EEESB_SB_EEEEENS5_IJNSA_ILi128EEENSA_ILi64EEESE_EEEaNS5_IJSB_llEEEaNS5_IJlSB_lEEENS4_8TiledMMAINS4_8MMA_AtomIJNS4_15SM100_MMA_S8_SSIaaiLi128ELi64ELNS4_4UMMA5MajorE1ELSN_0ELNSM_8SaturateE0EEEEEENS4_6LayoutISC_NS5_IJNSA_ILi0EEESS_SS_EEEEENS5_IJNS4_10UnderscoreESV_SV_EEEEENS4_13SM90_TMA_LOADENS4_14ComposedLayoutINS4_7SwizzleILi3ELi4ELi3EEENS4_18smem_ptr_flag_bitsILi8EEENSR_INS5_IJSE_NSA_ILi8EEEEEENS5_IJSB_SE_EEEEEEEvNS4_8identityESY_NSZ_IS11_S13_NSR_INS5_IJS14_SE_EEENS5_IJSE_SB_EEEEEEEvS19_EENS_8epilogue10collective18CollectiveEpilogueINS1F_23Sm100TmaWarpSpecializedILi1ELi1ELi64ELb0ELb0EEEJSG_NS5_IJNSR_ISE_SB_EENSR_ISF_SB_EEEEEaSI_aSI_NS1F_6fusion15FusionCallbacksIS1J_NS1N_17LinearCombinationIaiaiLNS_15FloatRoundStyleE2EEESG_S1M_JEEENS4_5SM1004TMEM4LOAD26SM100_TMEM_LOAD_32dp32b64xESY_NSZ_INS10_ILi2ELi4ELi3EEES13_NSR_INS5_IJS14_SF_EEENS5_IJSF_SB_EEEEEEENS4_39AutoVectorizingCopyWithAssumedAlignmentILi128EEENS4_14SM90_TMA_STOREES21_S23_S23_EEEvvEEEEvNT_6ParamsE) ;  /* 0xffffff8802287950 */ /* 0x000fea0003c3ffff */
        .weak           $__internal_1_$__cuda_sm10x_tcgen05_guardrail_trap_phase_invalid_during_alloc
        .type           $__internal_1_$__cuda_sm10x_tcgen05_guardrail_trap_phase_invalid_during_alloc,@function
        .size           $__internal_1_$__cuda_sm10x_tcgen05_guardrail_trap_phase_invalid_during_alloc,($__internal_2_$__cuda_sm10x_tcgen05_guardrail_trap_unallocated_columns_being_dealloced - $__internal_1_$__cuda_sm10x_tcgen05_guardrail_trap_phase_invalid_during_alloc)
$__internal_1_$__cuda_sm10x_tcgen05_guardrail_trap_phase_invalid_during_alloc:
[----:B------:R-:W-:Y:S05]  /*7760*/  BPT.TRAP 0x1 ;  /* 0x000000040000795c */ /* 0x000fea0000300000 */
[----:B------:R-:W-:-:S04]  /*7770*/  MOV R3, 0x0 ;  /* 0x0000000000037802 */ /* 0x000fc80000000f00 */
[----:B------:R-:W-:Y:S05]  /*7780*/  RET.REL.NODEC R2 `(_ZN7cutlass13device_kernelINS_4gemm6kernel13GemmUniversalIN4cute5tupleIJiiiiEEENS1_10collective13CollectiveMmaINS1_35MainloopSm100TmaUmmaWarpSpecializedILi8ELi2ELi4ENS5_IJNS4_1CILi1EEESB_SB_EEEEENS5_IJNSA_ILi128EEENSA_ILi64EEESE_EEEaNS5_IJSB_llEEEaNS5_IJlSB_lEEENS4_8TiledMMAINS4_8MMA_AtomIJNS4_15SM100_MMA_S8_SSIaaiLi128ELi64ELNS4_4UMMA5MajorE1ELSN_0ELNSM_8SaturateE0EEEEEENS4_6LayoutISC_NS5_IJNSA_ILi0EEESS_SS_EEEEENS5_IJNS4_10UnderscoreESV_SV_EEEEENS4_13SM90_TMA_LOADENS4_14ComposedLayoutINS4_7SwizzleILi3ELi4ELi3EEENS4_18smem_ptr_flag_bitsILi8EEENSR_INS5_IJSE_NSA_ILi8EEEEEENS5_IJSB_SE_EEEEEEEvNS4_8identityESY_NSZ_IS11_S13_NSR_INS5_IJS14_SE_EEENS5_IJSE_SB_EEEEEEEvS19_EENS_8epilogue10collective18CollectiveEpilogueINS1F_23Sm100TmaWarpSpecializedILi1ELi1ELi64ELb0ELb0EEEJSG_NS5_IJNSR_ISE_SB_EENSR_ISF_SB_EEEEEaSI_aSI_NS1F_6fusion15FusionCallbacksIS1J_NS1N_17LinearCombinationIaiaiLNS_15FloatRoundStyleE2EEESG_S1M_JEEENS4_5SM1004TMEM4LOAD26SM100_TMEM_LOAD_32dp32b64xESY_NSZ_INS10_ILi2ELi4ELi3EEES13_NSR_INS5_IJS14_SF_EEENS5_IJSF_SB_EEEEEEENS4_39AutoVectorizingCopyWithAssumedAlignmentILi128EEENS4_14SM90_TMA_STOREES21_S23_S23_EEEvvEEEEvNT_6ParamsE) ;  /* 0xffffff88021c7950 */ /* 0x000fea0003c3ffff */
        .weak           $__internal_2_$__cuda_sm10x_tcgen05_guardrail_trap_unallocated_columns_being_dealloced
        .type           $__internal_2_$__cuda_sm10x_tcgen05_guardrail_trap_unallocated_columns_being_dealloced,@function
        .size           $__internal_2_$__cuda_sm10x_tcgen05_guardrail_trap_unallocated_columns_being_dealloced,(.L_x_140 - $__internal_2_$__cuda_sm10x_tcgen05_guardrail_trap_unallocated_columns_being_dealloced)
$__internal_2_$__cuda_sm10x_tcgen05_guardrail_trap_unallocated_columns_being_dealloced:
[----:B------:R-:W-:Y:S05]  /*7790*/  BPT.TRAP 0x1 ;  /* 0x000000040000795c */ /* 0x000fea0000300000 */
[----:B------:R-:W-:-:S04]  /*77a0*/  HFMA2 R3, -RZ, RZ, 0, 0 ;  /* 0x00000000ff037431 */ /* 0x000fc800000001ff */
[----:B------:R-:W-:Y:S05]  /*77b0*/  RET.REL.NODEC R2 `(_ZN7cutlass13device_kernelINS_4gemm6kernel13GemmUniversalIN4cute5tupleIJiiiiEEENS1_10collective13CollectiveMmaINS1_35MainloopSm100TmaUmmaWarpSpecializedILi8ELi2ELi4ENS5_IJNS4_1CILi1EEESB_SB_EEEEENS5_IJNSA_ILi128EEENSA_ILi64EEESE_EEEaNS5_IJSB_llEEEaNS5_IJlSB_lEEENS4_8TiledMMAINS4_8MMA_AtomIJNS4_15SM100_MMA_S8_SSIaaiLi128ELi64ELNS4_4UMMA5MajorE1ELSN_0ELNSM_8SaturateE0EEEEEENS4_6LayoutISC_NS5_IJNSA_ILi0EEESS_SS_EEEEENS5_IJNS4_10UnderscoreESV_SV_EEEEENS4_13SM90_TMA_LOADENS4_14ComposedLayoutINS4_7SwizzleILi3ELi4ELi3EEENS4_18smem_ptr_flag_bitsILi8EEENSR_INS5_IJSE_NSA_ILi8EEEEEENS5_IJSB_SE_EEEEEEEvNS4_8identityESY_NSZ_IS11_S13_NSR_INS5_IJS14_SE_EEENS5_IJSE_SB_EEEEEEEvS19_EENS_8epilogue10collective18CollectiveEpilogueINS1F_23Sm100TmaWarpSpecializedILi1ELi1ELi64ELb0ELb0EEEJSG_NS5_IJNSR_ISE_SB_EENSR_ISF_SB_EEEEEaSI_aSI_NS1F_6fusion15FusionCallbacksIS1J_NS1N_17LinearCombinationIaiaiLNS_15FloatRoundStyleE2EEESG_S1M_JEEENS4_5SM1004TMEM4LOAD26SM100_TMEM_LOAD_32dp32b64xESY_NSZ_INS10_ILi2ELi4ELi3EEES13_NSR_INS5_IJS14_SF_EEENS5_IJSF_SB_EEEEEEENS4_39AutoVectorizingCopyWithAssumedAlignmentILi128EEENS4_14SM90_TMA_STOREES21_S23_S23_EEEvvEEEEvNT_6ParamsE) ;  /* 0xffffff8802107950 */ /* 0x000fea0003c3ffff */
.L_x_139:
[----:B------:R-:W-:-:S00]  /*77c0*/  BRA `(.L_x_139) ;  /* 0xfffffffc00fc7947 */ /* 0x000fc0000383ffff */
[----:B------:R-:W-:-:S00]  /*77d0*/  NOP ;  /* 0x0000000000007918 */ /* 0x000fc00000000000 */
        /* <DEDUP_REMOVED lines=10> */
.L_x_140:


//--------------------- .nv.global.init           --------------------------
	.section	.nv.global.init,"aw",@progbits
.nv.global.init:
	.type		$str$27,@object
	.size		$str$27,($str$28 - $str$27)
$str$27:
        /*0000*/ 	.byte	0x28, 0x61, 0x64, 0x64, 0x72, 0x65, 0x73, 0x73, 0x20, 0x26, 0x20, 0x6d, 0x61, 0x73, 0x6b, 0x29
        /*0010*/ 	.byte	0x20, 0x3d, 0x3d, 0x20, 0x30, 0x00
	.type		$str$28,@object
	.size		$str$28,($str$26 - $str$28)
$str$28:
        /*0016*/ 	.byte	0x2f, 0x74, 0x6d, 0x70, 0x2f, 0x63, 0x75, 0x74, 0x6c, 0x61, 0x73, 0x73, 0x5f, 0x73, 0x77, 0x65
        /*0026*/ 	.byte	0x65, 0x70, 0x5f, 0x73, 0x72, 0x63, 0x2f, 0x69, 0x6e, 0x63, 0x6c, 0x75, 0x64, 0x65, 0x2f, 0x63
        /*0036*/ 	.byte	0x75, 0x74, 0x65, 0x2f, 0x70, 0x6f, 0x69, 0x6e, 0x74, 0x65, 0x72, 0x5f, 0x66, 0x6c, 0x61, 0x67
        /*0046*/ 	.byte	0x67, 0x65, 0x64, 0x2e, 0x68, 0x70, 0x70, 0x00
	.type		$str$26,@object
	.size		$str$26,($str$25 - $str$26)
$str$26:
        /*004e*/ 	.byte	0x2f, 0x74, 0x6d, 0x70, 0x2f, 0x63, 0x75, 0x74, 0x6c, 0x61, 0x73, 0x73, 0x5f, 0x73, 0x77, 0x65
        /*005e*/ 	.byte	0x65, 0x70, 0x5f, 0x73, 0x72, 0x63, 0x2f, 0x69, 0x6e, 0x63, 0x6c, 0x75, 0x64, 0x65, 0x2f, 0x63
        /*006e*/ 	.byte	0x75, 0x74, 0x65, 0x2f, 0x61, 0x74, 0x6f, 0x6d, 0x2f, 0x63, 0x6f, 0x70, 0x79, 0x5f, 0x74, 0x72
        /*007e*/ 	.byte	0x61, 0x69, 0x74, 0x73, 0x5f, 0x73, 0x6d, 0x31, 0x30, 0x30, 0x2e, 0x68, 0x70, 0x70, 0x00
	.type		$str$25,@object
	.size		$str$25,(__unnamed_1 - $str$25)
$str$25:
        /*008d*/ 	.byte	0x28, 0x28, 0x75, 0x69, 0x6e, 0x74, 0x33, 0x32, 0x5f, 0x74, 0x28, 0x74, 0x68, 0x72, 0x65, 0x61
        /*009d*/ 	.byte	0x64, 0x49, 0x64, 0x78, 0x2e, 0x78, 0x29, 0x20, 0x2f, 0x20, 0x33, 0x32, 0x29, 0x20, 0x25, 0x20
        /*00ad*/ 	.byte	0x34, 0x29, 0x20, 0x3d, 0x3d, 0x20, 0x28, 0x28, 0x28, 0x74, 0x6d, 0x65, 0x6d, 0x5f, 0x61, 0x64
        /*00bd*/ 	.byte	0x64, 0x72, 0x20, 0x3e, 0x3e, 0x20, 0x31, 0x36, 0x29, 0x20, 0x2f, 0x20, 0x33, 0x32, 0x29, 0x20
        /*00cd*/ 	.byte	0x25, 0x20, 0x34, 0x29, 0x00
	.type		__unnamed_1,@object
	.size		__unnamed_1,(__unnamed_2 - __unnamed_1)
__unnamed_1:
        /*00d2*/ 	.byte	0x61, 0x75, 0x74, 0x6f, 0x20, 0x63, 0x75, 0x74, 0x65, 0x3a, 0x3a, 0x61, 0x73, 0x5f, 0x70, 0x6f
        /* <DEDUP_REMOVED lines=24> */
        /*0262*/ 	.byte	0x5d, 0x00
	.type		__unnamed_2,@object
	.size		__unnamed_2,(.L_2 - __unnamed_2)
__unnamed_2:
        /* <DEDUP_REMOVED lines=42> */
        /*0504*/ 	.byte	0x43, 0x3c, 0x30, 0x3e, 0x3e, 0x3e, 0x3e, 0x5d, 0x00
.L_2:


//--------------------- .nv.shared._ZN7cutlass13device_kernelINS_4gemm6kernel13GemmUniversalIN4cute5tupleIJiiiiEEENS1_10collective13CollectiveMmaINS1_35MainloopSm100TmaUmmaWarpSpecializedILi8ELi2ELi4ENS5_IJNS4_1CILi1EEESB_SB_EEEEENS5_IJNSA_ILi128EEENSA_ILi64EEESE_EEEaNS5_IJSB_llEEEaNS5_IJlSB_lEEENS4_8TiledMMAINS4_8MMA_AtomIJNS4_15SM100_MMA_S8_SSIaaiLi128ELi64ELNS4_4UMMA5MajorE1ELSN_0ELNSM_8SaturateE0EEEEEENS4_6LayoutISC_NS5_IJNSA_ILi0EEESS_SS_EEEEENS5_IJNS4_10UnderscoreESV_SV_EEEEENS4_13SM90_TMA_LOADENS4_14ComposedLayoutINS4_7SwizzleILi3ELi4ELi3EEENS4_18smem_ptr_flag_bitsILi8EEENSR_INS5_IJSE_NSA_ILi8EEEEEENS5_IJSB_SE_EEEEEEEvNS4_8identityESY_NSZ_IS11_S13_NSR_INS5_IJS14_SE_EEENS5_IJSE_SB_EEEEEEEvS19_EENS_8epilogue10collective18CollectiveEpilogueINS1F_23Sm100TmaWarpSpecializedILi1ELi1ELi64ELb0ELb0EEEJSG_NS5_IJNSR_ISE_SB_EENSR_ISF_SB_EEEEEaSI_aSI_NS1F_6fusion15FusionCallbacksIS1J_NS1N_17LinearCombinationIaiaiLNS_15FloatRoundStyleE2EEESG_S1M_JEEENS4_5SM1004TMEM4LOAD26SM100_TMEM_LOAD_32dp32b64xESY_NSZ_INS10_ILi2ELi4ELi3EEES13_NSR_INS5_IJS14_SF_EEENS5_IJSF_SB_EEEEEEENS4_39AutoVectorizingCopyWithAssumedAlignmentILi128EEENS4_14SM90_TMA_STOREES21_S23_S23_EEEvvEEEEvNT_6ParamsE --------------------------
	.section	.nv.shared._ZN7cutlass13device_kernelINS_4gemm6kernel13GemmUniversalIN4cute5tupleIJiiiiEEENS1_10collective13CollectiveMmaINS1_35MainloopSm100TmaUmmaWarpSpecializedILi8ELi2ELi4ENS5_IJNS4_1CILi1EEESB_SB_EEEEENS5_IJNSA_ILi128EEENSA_ILi64EEESE_EEEaNS5_IJSB_llEEEaNS5_IJlSB_lEEENS4_8TiledMMAINS4_8MMA_AtomIJNS4_15SM100_MMA_S8_SSIaaiLi128ELi64ELNS4_4UMMA5MajorE1ELSN_0ELNSM_8SaturateE0EEEEEENS4_6LayoutISC_NS5_IJNSA_ILi0EEESS_SS_EEEEENS5_IJNS4_10UnderscoreESV_SV_EEEEENS4_13SM90_TMA_LOADENS4_14ComposedLayoutINS4_7SwizzleILi3ELi4ELi3EEENS4_18smem_ptr_flag_bitsILi8EEENSR_INS5_IJSE_NSA_ILi8EEEEEENS5_IJSB_SE_EEEEEEEvNS4_8identityESY_NSZ_IS11_S13_NSR_INS5_IJS14_SE_EEENS5_IJSE_SB_EEEEEEEvS19_EENS_8epilogue10collective18CollectiveEpilogueINS1F_23Sm100TmaWarpSpecializedILi1ELi1ELi64ELb0ELb0EEEJSG_NS5_IJNSR_ISE_SB_EENSR_ISF_SB_EEEEEaSI_aSI_NS1F_6fusion15FusionCallbacksIS1J_NS1N_17LinearCombinationIaiaiLNS_15FloatRoundStyleE2EEESG_S1M_JEEENS4_5SM1004TMEM4LOAD26SM100_TMEM_LOAD_32dp32b64xESY_NSZ_INS10_ILi2ELi4ELi3EEES13_NSR_INS5_IJS14_SF_EEENS5_IJSF_SB_EEEEEEENS4_39AutoVectorizingCopyWithAssumedAlignmentILi128EEENS4_14SM90_TMA_STOREES21_S23_S23_EEEvvEEEEvNT_6ParamsE,"aw",@nobits
	.sectionflags	@""
	.align	16
	.zero		1024


//--------------------- .nv.shared.reserved.0     --------------------------
	.section	.nv.shared.reserved.0,"aw",@nobits
	.weak		__nv_reservedSMEM_offset_0_alias
	.size		__nv_reservedSMEM_offset_0_alias, 0, 64
	.other		__nv_reservedSMEM_offset_0_alias,@"STO_CUDA_RESERVED_SHARED STV_DEFAULT"
__nv_reservedSMEM_offset_0_alias:
	.zero		0
.nv.shared.reserved.0:
	.zero		64
	.weak		__nv_reservedSMEM_tcgen05_partition
	.type		__nv_reservedSMEM_tcgen05_partition,@object
	.size		__nv_reservedSMEM_tcgen05_partition,(.L_0 - __nv_reservedSMEM_tcgen05_partition)
__nv_reservedSMEM_tcgen05_partition:
	.zero		32
.L_0:


//--------------------- .nv.global                --------------------------
	.section	.nv.global,"aw",@nobits
.nv.global:
	.type		_ZN40_INTERNAL_a9bdfa27_4_k_cu_455cad27_335274cute1_E,@object
	.size		_ZN40_INTERNAL_a9bdfa27_4_k_cu_455cad27_335274cute1_E,(_ZN40_INTERNAL_a9bdfa27_4_k_cu_455cad27_335274cuda3std3__45__cpo6cbeginE - _ZN40_INTERNAL_a9bdfa27_4_k_cu_455cad27_335274cute1_E)
_ZN40_INTERNAL_a9bdfa27_4_k_cu_455cad27_335274cute1_E:
	.zero		1
	.type		_ZN40_INTERNAL_a9bdfa27_4_k_cu_455cad27_335274cuda3std3__45__cpo6cbeginE,@object
	.size		_ZN40_INTERNAL_a9bdfa27_4_k_cu_455cad27_335274cuda3std3__45__cpo6cbeginE,(_ZN40_INTERNAL_a9bdfa27_4_k_cu_455cad27_335274cuda3std3__48in_placeE - _ZN40_INTERNAL_a9bdfa27_4_k_cu_455cad27_335274cuda3std3__45__cpo6cbeginE)
_ZN40_INTERNAL_a9bdfa27_4_k_cu_455cad27_335274cuda3std3__45__cpo6cbeginE:
	.zero		1
	.type		_ZN40_INTERNAL_a9bdfa27_4_k_cu_455cad27_335274cuda3std3__48in_placeE,@object
	.size		_ZN40_INTERNAL_a9bdfa27_4_k_cu_455cad27_335274cuda3std3__48in_placeE,(_ZN40_INTERNAL_a9bdfa27_4_k_cu_455cad27_335274cuda3std6ranges3__45__cpo9iter_moveE - _ZN40_INTERNAL_a9bdfa27_4_k_cu_455cad27_335274cuda3std3__48in_placeE)
_ZN40_INTERNAL_a9bdfa27_4_k_cu_455cad27_335274cuda3std3__48in_placeE:
	.zero		1
	.type		_ZN40_INTERNAL_a9bdfa27_4_k_cu_455cad27_335274cuda3std6ranges3__45__cpo9iter_moveE,@object
	.size		_ZN40_INTERNAL_a9bdfa27_4_k_cu_455cad27_335274cuda3std6ranges3__45__cpo9iter_moveE,(_ZN40_INTERNAL_a9bdfa27_4_k_cu_455cad27_335274cuda3std3__45__cpo5beginE - _ZN40_INTERNAL_a9bdfa27_4_k_cu_455cad27_335274cuda3std6ranges3__45__cpo9iter_moveE)
_ZN40_INTERNAL_a9bdfa27_4_k_cu_455cad27_335274cuda3std6ranges3__45__cpo9iter_moveE:
	.zero		1
	.type		_ZN40_INTERNAL_a9bdfa27_4_k_cu_455cad27_335274cuda3std3__45__cpo5beginE,@object
	.size		_ZN40_INTERNAL_a9bdfa27_4_k_cu_455cad27_335274cuda3std3__45__cpo5beginE,(_ZN40_INTERNAL_a9bdfa27_4_k_cu_455cad27_335274cuda3std3__442_GLOBAL__N__a9bdfa27_4_k_cu_455cad27_335276ignoreE - _ZN40_INTERNAL_a9bdfa27_4_k_cu_455cad27_335274cuda3std3__45__cpo5beginE)
_ZN40_INTERNAL_a9bdfa27_4_k_cu_455cad27_335274cuda3std3__45__cpo5beginE:
	.zero		1
	.type		_ZN40_INTERNAL_a9bdfa27_4_k_cu_455cad27_335274cuda3std3__442_GLOBAL__N__a9bdfa27_4_k_cu_455cad27_335276ignoreE,@object
	.size		_ZN40_INTERNAL_a9bdfa27_4_k_cu_455cad27_335274cuda3std3__442_GLOBAL__N__a9bdfa27_4_k_cu_455cad27_335276ignoreE,(_ZN40_INTERNAL_a9bdfa27_4_k_cu_455cad27_335274cute7productE - _ZN40_INTERNAL_a9bdfa27_4_k_cu_455cad27_335274cuda3std3__442_GLOBAL__N__a9bdfa27_4_k_cu_455cad27_335276ignoreE)
_ZN40_INTERNAL_a9bdfa27_4_k_cu_455cad27_335274cuda3std3__442_GLOBAL__N__a9bdfa27_4_k_cu_455cad27_335276ignoreE:
	.zero		1
	.type		_ZN40_INTERNAL_a9bdfa27_4_k_cu_455cad27_335274cute7productE,@object
	.size		_ZN40_INTERNAL_a9bdfa27_4_k_cu_455cad27_335274cute7productE,(_ZN40_INTERNAL_a9bdfa27_4_k_cu_455cad27_335274cuda3std3__45__cpo3endE - _ZN40_INTERNAL_a9bdfa27_4_k_cu_455cad27_335274cute7productE)
_ZN40_INTERNAL_a9bdfa27_4_k_cu_455cad27_335274cute7productE:
	.zero		1
	.type		_ZN40_INTERNAL_a9bdfa27_4_k_cu_455cad27_335274cuda3std3__45__cpo3endE,@object
	.size		_ZN40_INTERNAL_a9bdfa27_4_k_cu_455cad27_335274cuda3std3__45__cpo3endE,(_ZN40_INTERNAL_a9bdfa27_4_k_cu_455cad27_335274cuda3std3__419piecewise_constructE - _ZN40_INTERNAL_a9bdfa27_4_k_cu_455cad27_335274cuda3std3__45__cpo3endE)
_ZN40_INTERNAL_a9bdfa27_4_k_cu_455cad27_335274cuda3std3__45__cpo3endE:
	.zero		1
	.type		_ZN40_INTERNAL_a9bdfa27_4_k_cu_455cad27_335274cuda3std3__419piecewise_constructE,@object
	.size		_ZN40_INTERNAL_a9bdfa27_4_k_cu_455cad27_335274cuda3std3__419piecewise_constructE,(_ZN40_INTERNAL_a9bdfa27_4_k_cu_455cad27_335274cuda3std3__45__cpo4cendE - _ZN40_INTERNAL_a9bdfa27_4_k_cu_455cad27_335274cuda3std3__419piecewise_constructE)
_ZN40_INTERNAL_a9bdfa27_4_k_cu_455cad27_335274cuda3std3__419piecewise_constructE:
	.zero		1
	.type		_ZN40_INTERNAL_a9bdfa27_4_k_cu_455cad27_335274cuda3std3__45__cpo4cendE,@object
	.size		_ZN40_INTERNAL_a9bdfa27_4_k_cu_455cad27_335274cuda3std3__45__cpo4cendE,(_ZN40_INTERNAL_a9bdfa27_4_k_cu_455cad27_335274cuda3std6ranges3__45__cpo4swapE - _ZN40_INTERNAL_a9bdfa27_4_k_cu_455cad27_335274cuda3std3__45__cpo4cendE)
_ZN40_INTERNAL_a9bdfa27_4_k_cu_455cad27_335274cuda3std3__45__cpo4cendE:
	.zero		1
	.type		_ZN40_INTERNAL_a9bdfa27_4_k_cu_455cad27_335274cuda3std6ranges3__45__cpo4swapE,@object
	.size		_ZN40_INTERNAL_a9bdfa27_4_k_cu_455cad27_335274cuda3std6ranges3__45__cpo4swapE,(.L_10 - _ZN40_INTERNAL_a9bdfa27_4_k_cu_455cad27_335274cuda3std6ranges3__45__cpo4swapE)
_ZN40_INTERNAL_a9bdfa27_4_k_cu_455cad27_335274cuda3std6ranges3__45__cpo4swapE:
	.zero		1
.L_10:


//--------------------- .nv.constant0._ZN7cutlass13device_kernelINS_4gemm6kernel13GemmUniversalIN4cute5tupleIJiiiiEEENS1_10collective13CollectiveMmaINS1_35MainloopSm100TmaUmmaWarpSpecializedILi8ELi2ELi4ENS5_IJNS4_1CILi1EEESB_SB_EEEEENS5_IJNSA_ILi128EEENSA_ILi64EEESE_EEEaNS5_IJSB_llEEEaNS5_IJlSB_lEEENS4_8TiledMMAINS4_8MMA_AtomIJNS4_15SM100_MMA_S8_SSIaaiLi128ELi64ELNS4_4UMMA5MajorE1ELSN_0ELNSM_8SaturateE0EEEEEENS4_6LayoutISC_NS5_IJNSA_ILi0EEESS_SS_EEEEENS5_IJNS4_10UnderscoreESV_SV_EEEEENS4_13SM90_TMA_LOADENS4_14ComposedLayoutINS4_7SwizzleILi3ELi4ELi3EEENS4_18smem_ptr_flag_bitsILi8EEENSR_INS5_IJSE_NSA_ILi8EEEEEENS5_IJSB_SE_EEEEEEEvNS4_8identityESY_NSZ_IS11_S13_NSR_INS5_IJS14_SE_EEENS5_IJSE_SB_EEEEEEEvS19_EENS_8epilogue10collective18CollectiveEpilogueINS1F_23Sm100TmaWarpSpecializedILi1ELi1ELi64ELb0ELb0EEEJSG_NS5_IJNSR_ISE_SB_EENSR_ISF_SB_EEEEEaSI_aSI_NS1F_6fusion15FusionCallbacksIS1J_NS1N_17LinearCombinationIaiaiLNS_15FloatRoundStyleE2EEESG_S1M_JEEENS4_5SM1004TMEM4LOAD26SM100_TMEM_LOAD_32dp32b64xESY_NSZ_INS10_ILi2ELi4ELi3EEES13_NSR_INS5_IJS14_SF_EEENS5_IJSF_SB_EEEEEEENS4_39AutoVectorizingCopyWithAssumedAlignmentILi128EEENS4_14SM90_TMA_STOREES21_S23_S23_EEEvvEEEEvNT_6ParamsE --------------------------
	.section	.nv.constant0._ZN7cutlass13device_kernelINS_4gemm6kernel13GemmUniversalIN4cute5tupleIJiiiiEEENS1_10collective13CollectiveMmaINS1_35MainloopSm100TmaUmmaWarpSpecializedILi8ELi2ELi4ENS5_IJNS4_1CILi1EEESB_SB_EEEEENS5_IJNSA_ILi128EEENSA_ILi64EEESE_EEEaNS5_IJSB_llEEEaNS5_IJlSB_lEEENS4_8TiledMMAINS4_8MMA_AtomIJNS4_15SM100_MMA_S8_SSIaaiLi128ELi64ELNS4_4UMMA5MajorE1ELSN_0ELNSM_8SaturateE0EEEEEENS4_6LayoutISC_NS5_IJNSA_ILi0EEESS_SS_EEEEENS5_IJNS4_10UnderscoreESV_SV_EEEEENS4_13SM90_TMA_LOADENS4_14ComposedLayoutINS4_7SwizzleILi3ELi4ELi3EEENS4_18smem_ptr_flag_bitsILi8EEENSR_INS5_IJSE_NSA_ILi8EEEEEENS5_IJSB_SE_EEEEEEEvNS4_8identityESY_NSZ_IS11_S13_NSR_INS5_IJS14_SE_EEENS5_IJSE_SB_EEEEEEEvS19_EENS_8epilogue10collective18CollectiveEpilogueINS1F_23Sm100TmaWarpSpecializedILi1ELi1ELi64ELb0ELb0EEEJSG_NS5_IJNSR_ISE_SB_EENSR_ISF_SB_EEEEEaSI_aSI_NS1F_6fusion15FusionCallbacksIS1J_NS1N_17LinearCombinationIaiaiLNS_15FloatRoundStyleE2EEESG_S1M_JEEENS4_5SM1004TMEM4LOAD26SM100_TMEM_LOAD_32dp32b64xESY_NSZ_INS10_ILi2ELi4ELi3EEES13_NSR_INS5_IJS14_SF_EEENS5_IJSF_SB_EEEEEEENS4_39AutoVectorizingCopyWithAssumedAlignmentILi128EEENS4_14SM90_TMA_STOREES21_S23_S23_EEEvvEEEEvNT_6ParamsE,"a",@progbits
	.sectionflags	@""
	.align	4
.nv.constant0._ZN7cutlass13device_kernelINS_4gemm6kernel13GemmUniversalIN4cute5tupleIJiiiiEEENS1_10collective13CollectiveMmaINS1_35MainloopSm100TmaUmmaWarpSpecializedILi8ELi2ELi4ENS5_IJNS4_1CILi1EEESB_SB_EEEEENS5_IJNSA_ILi128EEENSA_ILi64EEESE_EEEaNS5_IJSB_llEEEaNS5_IJlSB_lEEENS4_8TiledMMAINS4_8MMA_AtomIJNS4_15SM100_MMA_S8_SSIaaiLi128ELi64ELNS4_4UMMA5MajorE1ELSN_0ELNSM_8SaturateE0EEEEEENS4_6LayoutISC_NS5_IJNSA_ILi0EEESS_SS_EEEEENS5_IJNS4_10UnderscoreESV_SV_EEEEENS4_13SM90_TMA_LOADENS4_14ComposedLayoutINS4_7SwizzleILi3ELi4ELi3EEENS4_18smem_ptr_flag_bitsILi8EEENSR_INS5_IJSE_NSA_ILi8EEEEEENS5_IJSB_SE_EEEEEEEvNS4_8identityESY_NSZ_IS11_S13_NSR_INS5_IJS14_SE_EEENS5_IJSE_SB_EEEEEEEvS19_EENS_8epilogue10collective18CollectiveEpilogueINS1F_23Sm100TmaWarpSpecializedILi1ELi1ELi64ELb0ELb0EEEJSG_NS5_IJNSR_ISE_SB_EENSR_ISF_SB_EEEEEaSI_aSI_NS1F_6fusion15FusionCallbacksIS1J_NS1N_17LinearCombinationIaiaiLNS_15FloatRoundStyleE2EEESG_S1M_JEEENS4_5SM1004TMEM4LOAD26SM100_TMEM_LOAD_32dp32b64xESY_NSZ_INS10_ILi2ELi4ELi3EEES13_NSR_INS5_IJS14_SF_EEENS5_IJSF_SB_EEEEEEENS4_39AutoVectorizingCopyWithAssumedAlignmentILi128EEENS4_14SM90_TMA_STOREES21_S23_S23_EEEvvEEEEvNT_6ParamsE:
	.zero		2944


//--------------------- SYMBOLS --------------------------

	.type		.nv.reservedSmem.offset0,@object
	.size		.nv.reservedSmem.offset0,0x4
	.type		.nv.reservedSmem.cap,@object
	.size		.nv.reservedSmem.cap,0x4
	.type		__assertfail,@function
